//
// Generated by NVIDIA NVVM Compiler
//
// Compiler Build ID: CL-36424714
// Cuda compilation tools, release 13.0, V13.0.88
// Based on NVVM 20.0.0
//

.version 9.0
.target sm_100
.address_size 64

	// .globl	_Z9phase_onePiiiii
// _ZZ9phase_onePiiiiiE1s has been demoted
// _ZZ9phase_twoPiiiiiE3s_m has been demoted
// _ZZ9phase_twoPiiiiiE3s_c has been demoted
// _ZZ11phase_threePiiiiiE3s_l has been demoted
// _ZZ11phase_threePiiiiiE3s_r has been demoted

.visible .entry _Z9phase_onePiiiii(
	.param .u64 .ptr .align 1 _Z9phase_onePiiiii_param_0,
	.param .u32 _Z9phase_onePiiiii_param_1,
	.param .u32 _Z9phase_onePiiiii_param_2,
	.param .u32 _Z9phase_onePiiiii_param_3,
	.param .u32 _Z9phase_onePiiiii_param_4
)
{
	.reg .pred 	%p<12>;
	.reg .b32 	%r<93>;
	.reg .b64 	%rd<5>;
	// demoted variable
	.shared .align 4 .b8 _ZZ9phase_onePiiiiiE1s[4096];
	ld.param.u64 	%rd2, [_Z9phase_onePiiiii_param_0];
	ld.param.u32 	%r43, [_Z9phase_onePiiiii_param_2];
	ld.param.u32 	%r40, [_Z9phase_onePiiiii_param_3];
	ld.param.u32 	%r41, [_Z9phase_onePiiiii_param_4];
	cvta.to.global.u64 	%rd3, %rd2;
	mov.u32 	%r1, %tid.y;
	add.s32 	%r44, %r41, %r1;
	mov.u32 	%r2, %tid.x;
	add.s32 	%r45, %r41, %r2;
	mad.lo.s32 	%r46, %r44, %r43, %r45;
	max.s32 	%r47, %r44, %r45;
	setp.ge.s32 	%p1, %r47, %r40;
	mul.wide.s32 	%rd4, %r46, 4;
	add.s64 	%rd1, %rd3, %rd4;
	mov.b32 	%r92, 1000000000;
	@%p1 bra 	$L__BB0_2;
	ld.global.u32 	%r92, [%rd1];
$L__BB0_2:
	shl.b32 	%r48, %r1, 7;
	mov.u32 	%r49, _ZZ9phase_onePiiiiiE1s;
	add.s32 	%r50, %r49, %r48;
	shl.b32 	%r51, %r2, 2;
	add.s32 	%r5, %r50, %r51;
	st.shared.u32 	[%r5], %r92;
	@%p1 bra 	$L__BB0_21;
	sub.s32 	%r6, %r40, %r41;
	setp.eq.s32 	%p2, %r6, 0;
	@%p2 bra 	$L__BB0_20;
	mov.u32 	%r53, %ntid.x;
	min.u32 	%r54, %r6, %r53;
	max.u32 	%r7, %r54, 1;
	and.b32  	%r8, %r7, 3;
	setp.lt.u32 	%p3, %r54, 4;
	mov.b32 	%r87, 0;
	@%p3 bra 	$L__BB0_15;
	and.b32  	%r87, %r7, 2044;
	and.b32  	%r55, %r7, -4;
	neg.s32 	%r84, %r55;
	add.s32 	%r58, %r48, %r49;
	add.s32 	%r83, %r58, 8;
	add.s32 	%r60, %r51, %r49;
	add.s32 	%r82, %r60, 256;
$L__BB0_6:
	bar.sync 	0;
	ld.shared.u32 	%r61, [%r83+-8];
	ld.shared.u32 	%r62, [%r82+-256];
	add.s32 	%r16, %r62, %r61;
	ld.shared.u32 	%r63, [%r5];
	setp.ge.s32 	%p4, %r16, %r63;
	@%p4 bra 	$L__BB0_8;
	st.shared.u32 	[%r5], %r16;
$L__BB0_8:
	bar.sync 	0;
	ld.shared.u32 	%r64, [%r83+-4];
	ld.shared.u32 	%r65, [%r82+-128];
	add.s32 	%r17, %r65, %r64;
	ld.shared.u32 	%r66, [%r5];
	setp.ge.s32 	%p5, %r17, %r66;
	@%p5 bra 	$L__BB0_10;
	st.shared.u32 	[%r5], %r17;
$L__BB0_10:
	bar.sync 	0;
	ld.shared.u32 	%r67, [%r83];
	ld.shared.u32 	%r68, [%r82];
	add.s32 	%r18, %r68, %r67;
	ld.shared.u32 	%r69, [%r5];
	setp.ge.s32 	%p6, %r18, %r69;
	@%p6 bra 	$L__BB0_12;
	st.shared.u32 	[%r5], %r18;
$L__BB0_12:
	bar.sync 	0;
	ld.shared.u32 	%r70, [%r83+4];
	ld.shared.u32 	%r71, [%r82+128];
	add.s32 	%r19, %r71, %r70;
	ld.shared.u32 	%r92, [%r5];
	setp.ge.s32 	%p7, %r19, %r92;
	@%p7 bra 	$L__BB0_14;
	st.shared.u32 	[%r5], %r19;
	mov.u32 	%r92, %r19;
$L__BB0_14:
	add.s32 	%r84, %r84, 4;
	add.s32 	%r83, %r83, 16;
	add.s32 	%r82, %r82, 512;
	setp.ne.s32 	%p8, %r84, 0;
	@%p8 bra 	$L__BB0_6;
$L__BB0_15:
	setp.eq.s32 	%p9, %r8, 0;
	@%p9 bra 	$L__BB0_20;
	shl.b32 	%r72, %r87, 7;
	add.s32 	%r74, %r72, %r51;
	add.s32 	%r90, %r49, %r74;
	shl.b32 	%r77, %r87, 2;
	add.s32 	%r78, %r48, %r77;
	add.s32 	%r89, %r49, %r78;
	neg.s32 	%r88, %r8;
$L__BB0_17:
	.pragma "nounroll";
	bar.sync 	0;
	ld.shared.u32 	%r79, [%r89];
	ld.shared.u32 	%r80, [%r90];
	add.s32 	%r33, %r80, %r79;
	ld.shared.u32 	%r92, [%r5];
	setp.ge.s32 	%p10, %r33, %r92;
	@%p10 bra 	$L__BB0_19;
	st.shared.u32 	[%r5], %r33;
	mov.u32 	%r92, %r33;
$L__BB0_19:
	add.s32 	%r90, %r90, 128;
	add.s32 	%r89, %r89, 4;
	add.s32 	%r88, %r88, 1;
	setp.ne.s32 	%p11, %r88, 0;
	@%p11 bra 	$L__BB0_17;
$L__BB0_20:
	st.global.u32 	[%rd1], %r92;
$L__BB0_21:
	ret;

}
	// .globl	_Z9phase_twoPiiiii
.visible .entry _Z9phase_twoPiiiii(
	.param .u64 .ptr .align 1 _Z9phase_twoPiiiii_param_0,
	.param .u32 _Z9phase_twoPiiiii_param_1,
	.param .u32 _Z9phase_twoPiiiii_param_2,
	.param .u32 _Z9phase_twoPiiiii_param_3,
	.param .u32 _Z9phase_twoPiiiii_param_4
)
{
	.reg .pred 	%p<26>;
	.reg .b32 	%r<198>;
	.reg .b64 	%rd<7>;
	// demoted variable
	.shared .align 4 .b8 _ZZ9phase_twoPiiiiiE3s_m[4096];
	// demoted variable
	.shared .align 4 .b8 _ZZ9phase_twoPiiiiiE3s_c[4096];
	ld.param.u64 	%rd3, [_Z9phase_twoPiiiii_param_0];
	ld.param.u32 	%r90, [_Z9phase_twoPiiiii_param_1];
	ld.param.u32 	%r87, [_Z9phase_twoPiiiii_param_2];
	ld.param.u32 	%r88, [_Z9phase_twoPiiiii_param_3];
	ld.param.u32 	%r89, [_Z9phase_twoPiiiii_param_4];
	cvta.to.global.u64 	%rd1, %rd3;
	mov.u32 	%r1, %ctaid.x;
	setp.eq.s32 	%p2, %r1, %r90;
	@%p2 bra 	$L__BB1_45;
	mov.u32 	%r2, %ctaid.y;
	setp.ne.s32 	%p3, %r2, 0;
	@%p3 bra 	$L__BB1_3;
	mov.u32 	%r94, %tid.y;
	add.s32 	%r172, %r89, %r94;
	mov.u32 	%r95, %ntid.x;
	mov.u32 	%r96, %tid.x;
	mad.lo.s32 	%r171, %r95, %r1, %r96;
	add.s32 	%r174, %r89, %r96;
	mov.u32 	%r173, %r172;
	bra.uni 	$L__BB1_4;
$L__BB1_3:
	mov.u32 	%r91, %ntid.x;
	mov.u32 	%r92, %tid.y;
	mad.lo.s32 	%r172, %r91, %r1, %r92;
	mov.u32 	%r93, %tid.x;
	add.s32 	%r171, %r89, %r93;
	add.s32 	%r173, %r89, %r92;
	mov.u32 	%r174, %r171;
$L__BB1_4:
	mad.lo.s32 	%r98, %r172, %r87, %r171;
	max.s32 	%r99, %r171, %r172;
	setp.ge.s32 	%p1, %r99, %r88;
	mul.wide.s32 	%rd4, %r98, 4;
	add.s64 	%rd2, %rd1, %rd4;
	mov.b32 	%r197, 1000000000;
	@%p1 bra 	$L__BB1_6;
	ld.global.u32 	%r197, [%rd2];
$L__BB1_6:
	mov.u32 	%r15, %tid.y;
	shl.b32 	%r101, %r15, 7;
	mov.u32 	%r102, _ZZ9phase_twoPiiiiiE3s_m;
	add.s32 	%r103, %r102, %r101;
	mov.u32 	%r16, %tid.x;
	shl.b32 	%r104, %r16, 2;
	add.s32 	%r17, %r103, %r104;
	st.shared.u32 	[%r17], %r197;
	mov.b32 	%r176, 1000000000;
	max.s32 	%r105, %r173, %r174;
	setp.ge.s32 	%p4, %r105, %r88;
	@%p4 bra 	$L__BB1_8;
	mad.lo.s32 	%r106, %r173, %r87, %r174;
	mul.wide.s32 	%rd5, %r106, 4;
	add.s64 	%rd6, %rd1, %rd5;
	ld.global.u32 	%r176, [%rd6];
$L__BB1_8:
	mov.u32 	%r108, _ZZ9phase_twoPiiiiiE3s_c;
	add.s32 	%r109, %r108, %r101;
	add.s32 	%r111, %r109, %r104;
	st.shared.u32 	[%r111], %r176;
	@%p1 bra 	$L__BB1_45;
	setp.eq.s32 	%p5, %r2, 0;
	sub.s32 	%r20, %r88, %r89;
	mov.u32 	%r112, %ntid.x;
	min.u32 	%r21, %r20, %r112;
	@%p5 bra 	$L__BB1_27;
	setp.eq.s32 	%p6, %r20, 0;
	@%p6 bra 	$L__BB1_44;
	max.u32 	%r22, %r21, 1;
	and.b32  	%r23, %r22, 3;
	setp.lt.u32 	%p7, %r21, 4;
	mov.b32 	%r192, 0;
	@%p7 bra 	$L__BB1_22;
	and.b32  	%r192, %r22, 2044;
	and.b32  	%r114, %r22, -4;
	neg.s32 	%r183, %r114;
	add.s32 	%r117, %r101, %r102;
	add.s32 	%r182, %r117, 8;
	add.s32 	%r120, %r104, %r108;
	add.s32 	%r181, %r120, 256;
$L__BB1_13:
	bar.sync 	0;
	ld.shared.u32 	%r121, [%r182+-8];
	ld.shared.u32 	%r122, [%r181+-256];
	add.s32 	%r49, %r122, %r121;
	ld.shared.u32 	%r123, [%r17];
	setp.ge.s32 	%p8, %r49, %r123;
	@%p8 bra 	$L__BB1_15;
	st.shared.u32 	[%r17], %r49;
$L__BB1_15:
	bar.sync 	0;
	ld.shared.u32 	%r124, [%r182+-4];
	ld.shared.u32 	%r125, [%r181+-128];
	add.s32 	%r50, %r125, %r124;
	ld.shared.u32 	%r126, [%r17];
	setp.ge.s32 	%p9, %r50, %r126;
	@%p9 bra 	$L__BB1_17;
	st.shared.u32 	[%r17], %r50;
$L__BB1_17:
	bar.sync 	0;
	ld.shared.u32 	%r127, [%r182];
	ld.shared.u32 	%r128, [%r181];
	add.s32 	%r51, %r128, %r127;
	ld.shared.u32 	%r129, [%r17];
	setp.ge.s32 	%p10, %r51, %r129;
	@%p10 bra 	$L__BB1_19;
	st.shared.u32 	[%r17], %r51;
$L__BB1_19:
	bar.sync 	0;
	ld.shared.u32 	%r130, [%r182+4];
	ld.shared.u32 	%r131, [%r181+128];
	add.s32 	%r52, %r131, %r130;
	ld.shared.u32 	%r197, [%r17];
	setp.ge.s32 	%p11, %r52, %r197;
	@%p11 bra 	$L__BB1_21;
	st.shared.u32 	[%r17], %r52;
	mov.u32 	%r197, %r52;
$L__BB1_21:
	add.s32 	%r183, %r183, 4;
	add.s32 	%r182, %r182, 16;
	add.s32 	%r181, %r181, 512;
	setp.eq.s32 	%p12, %r183, 0;
	@%p12 bra 	$L__BB1_22;
	bra.uni 	$L__BB1_13;
$L__BB1_22:
	setp.eq.s32 	%p13, %r23, 0;
	@%p13 bra 	$L__BB1_44;
	shl.b32 	%r132, %r192, 7;
	add.s32 	%r134, %r132, %r104;
	add.s32 	%r195, %r108, %r134;
	shl.b32 	%r137, %r192, 2;
	add.s32 	%r138, %r101, %r137;
	add.s32 	%r194, %r102, %r138;
	neg.s32 	%r193, %r23;
$L__BB1_24:
	.pragma "nounroll";
	bar.sync 	0;
	ld.shared.u32 	%r140, [%r194];
	ld.shared.u32 	%r141, [%r195];
	add.s32 	%r80, %r141, %r140;
	ld.shared.u32 	%r197, [%r17];
	setp.ge.s32 	%p14, %r80, %r197;
	@%p14 bra 	$L__BB1_26;
	st.shared.u32 	[%r17], %r80;
	mov.u32 	%r197, %r80;
$L__BB1_26:
	add.s32 	%r195, %r195, 128;
	add.s32 	%r194, %r194, 4;
	add.s32 	%r193, %r193, 1;
	setp.ne.s32 	%p15, %r193, 0;
	@%p15 bra 	$L__BB1_24;
	bra.uni 	$L__BB1_44;
$L__BB1_27:
	setp.eq.s32 	%p16, %r20, 0;
	@%p16 bra 	$L__BB1_44;
	max.u32 	%r28, %r21, 1;
	and.b32  	%r29, %r28, 3;
	setp.lt.u32 	%p17, %r21, 4;
	mov.b32 	%r186, 0;
	@%p17 bra 	$L__BB1_39;
	and.b32  	%r186, %r28, 2044;
	and.b32  	%r143, %r28, -4;
	neg.s32 	%r179, %r143;
	add.s32 	%r146, %r101, %r108;
	add.s32 	%r178, %r146, 8;
	add.s32 	%r149, %r104, %r102;
	add.s32 	%r177, %r149, 256;
$L__BB1_30:
	bar.sync 	0;
	ld.shared.u32 	%r150, [%r178+-8];
	ld.shared.u32 	%r151, [%r177+-256];
	add.s32 	%r37, %r151, %r150;
	ld.shared.u32 	%r152, [%r17];
	setp.ge.s32 	%p18, %r37, %r152;
	@%p18 bra 	$L__BB1_32;
	st.shared.u32 	[%r17], %r37;
$L__BB1_32:
	bar.sync 	0;
	ld.shared.u32 	%r153, [%r178+-4];
	ld.shared.u32 	%r154, [%r177+-128];
	add.s32 	%r38, %r154, %r153;
	ld.shared.u32 	%r155, [%r17];
	setp.ge.s32 	%p19, %r38, %r155;
	@%p19 bra 	$L__BB1_34;
	st.shared.u32 	[%r17], %r38;
$L__BB1_34:
	bar.sync 	0;
	ld.shared.u32 	%r156, [%r178];
	ld.shared.u32 	%r157, [%r177];
	add.s32 	%r39, %r157, %r156;
	ld.shared.u32 	%r158, [%r17];
	setp.ge.s32 	%p20, %r39, %r158;
	@%p20 bra 	$L__BB1_36;
	st.shared.u32 	[%r17], %r39;
$L__BB1_36:
	bar.sync 	0;
	ld.shared.u32 	%r159, [%r178+4];
	ld.shared.u32 	%r160, [%r177+128];
	add.s32 	%r40, %r160, %r159;
	ld.shared.u32 	%r197, [%r17];
	setp.ge.s32 	%p21, %r40, %r197;
	@%p21 bra 	$L__BB1_38;
	st.shared.u32 	[%r17], %r40;
	mov.u32 	%r197, %r40;
$L__BB1_38:
	add.s32 	%r179, %r179, 4;
	add.s32 	%r178, %r178, 16;
	add.s32 	%r177, %r177, 512;
	setp.eq.s32 	%p22, %r179, 0;
	@%p22 bra 	$L__BB1_39;
	bra.uni 	$L__BB1_30;
$L__BB1_39:
	setp.eq.s32 	%p23, %r29, 0;
	@%p23 bra 	$L__BB1_44;
	shl.b32 	%r161, %r186, 7;
	add.s32 	%r163, %r161, %r104;
	add.s32 	%r189, %r102, %r163;
	shl.b32 	%r166, %r186, 2;
	add.s32 	%r167, %r101, %r166;
	add.s32 	%r188, %r108, %r167;
	neg.s32 	%r187, %r29;
$L__BB1_41:
	.pragma "nounroll";
	bar.sync 	0;
	ld.shared.u32 	%r169, [%r188];
	ld.shared.u32 	%r170, [%r189];
	add.s32 	%r66, %r170, %r169;
	ld.shared.u32 	%r197, [%r17];
	setp.ge.s32 	%p24, %r66, %r197;
	@%p24 bra 	$L__BB1_43;
	st.shared.u32 	[%r17], %r66;
	mov.u32 	%r197, %r66;
$L__BB1_43:
	add.s32 	%r189, %r189, 128;
	add.s32 	%r188, %r188, 4;
	add.s32 	%r187, %r187, 1;
	setp.eq.s32 	%p25, %r187, 0;
	@%p25 bra 	$L__BB1_44;
	bra.uni 	$L__BB1_41;
$L__BB1_44:
	st.global.u32 	[%rd2], %r197;
$L__BB1_45:
	ret;

}
	// .globl	_Z11phase_threePiiiii
.visible .entry _Z11phase_threePiiiii(
	.param .u64 .ptr .align 1 _Z11phase_threePiiiii_param_0,
	.param .u32 _Z11phase_threePiiiii_param_1,
	.param .u32 _Z11phase_threePiiiii_param_2,
	.param .u32 _Z11phase_threePiiiii_param_3,
	.param .u32 _Z11phase_threePiiiii_param_4
)
{
	.reg .pred 	%p<16>;
	.reg .b32 	%r<242>;
	.reg .b64 	%rd<9>;
	// demoted variable
	.shared .align 4 .b8 _ZZ11phase_threePiiiiiE3s_l[4096];
	// demoted variable
	.shared .align 4 .b8 _ZZ11phase_threePiiiiiE3s_r[4096];
	ld.param.u64 	%rd3, [_Z11phase_threePiiiii_param_0];
	ld.param.u32 	%r62, [_Z11phase_threePiiiii_param_1];
	ld.param.u32 	%r59, [_Z11phase_threePiiiii_param_2];
	ld.param.u32 	%r60, [_Z11phase_threePiiiii_param_3];
	ld.param.u32 	%r61, [_Z11phase_threePiiiii_param_4];
	cvta.to.global.u64 	%rd1, %rd3;
	mov.u32 	%r1, %ctaid.x;
	setp.eq.s32 	%p1, %r1, %r62;
	mov.u32 	%r2, %ctaid.y;
	setp.eq.s32 	%p2, %r2, %r62;
	or.pred  	%p3, %p1, %p2;
	@%p3 bra 	$L__BB2_20;
	mov.u32 	%r3, %ntid.x;
	mov.u32 	%r4, %tid.y;
	mad.lo.s32 	%r5, %r3, %r2, %r4;
	mov.u32 	%r6, %tid.x;
	mad.lo.s32 	%r7, %r3, %r1, %r6;
	add.s32 	%r8, %r61, %r6;
	add.s32 	%r9, %r61, %r4;
	mov.b32 	%r222, 1000000000;
	max.s32 	%r64, %r5, %r8;
	setp.ge.s32 	%p4, %r64, %r60;
	@%p4 bra 	$L__BB2_3;
	mad.lo.s32 	%r65, %r59, %r5, %r8;
	mul.wide.s32 	%rd4, %r65, 4;
	add.s64 	%rd5, %rd1, %rd4;
	ld.global.u32 	%r222, [%rd5];
$L__BB2_3:
	shl.b32 	%r67, %r4, 7;
	mov.u32 	%r68, _ZZ11phase_threePiiiiiE3s_l;
	add.s32 	%r12, %r68, %r67;
	shl.b32 	%r69, %r6, 2;
	add.s32 	%r70, %r12, %r69;
	st.shared.u32 	[%r70], %r222;
	mov.b32 	%r223, 1000000000;
	max.s32 	%r71, %r7, %r9;
	setp.ge.s32 	%p5, %r71, %r60;
	@%p5 bra 	$L__BB2_5;
	mad.lo.s32 	%r72, %r9, %r59, %r7;
	mul.wide.s32 	%rd6, %r72, 4;
	add.s64 	%rd7, %rd1, %rd6;
	ld.global.u32 	%r223, [%rd7];
$L__BB2_5:
	mov.u32 	%r74, _ZZ11phase_threePiiiiiE3s_r;
	add.s32 	%r75, %r74, %r67;
	add.s32 	%r77, %r75, %r69;
	st.shared.u32 	[%r77], %r223;
	max.s32 	%r78, %r5, %r7;
	setp.ge.s32 	%p6, %r78, %r60;
	@%p6 bra 	$L__BB2_20;
	mad.lo.s32 	%r79, %r59, %r5, %r7;
	mul.wide.s32 	%rd8, %r79, 4;
	add.s64 	%rd2, %rd1, %rd8;
	ld.global.u32 	%r241, [%rd2];
	sub.s32 	%r80, %r60, %r61;
	min.u32 	%r16, %r80, %r3;
	bar.sync 	0;
	setp.eq.s32 	%p7, %r80, 0;
	@%p7 bra 	$L__BB2_19;
	max.u32 	%r17, %r16, 1;
	and.b32  	%r18, %r17, 15;
	setp.lt.u32 	%p8, %r16, 16;
	mov.b32 	%r232, 0;
	@%p8 bra 	$L__BB2_10;
	and.b32  	%r232, %r17, 2032;
	and.b32  	%r83, %r17, -16;
	neg.s32 	%r226, %r83;
	add.s32 	%r86, %r67, %r68;
	add.s32 	%r225, %r86, 32;
	add.s32 	%r89, %r69, %r74;
	add.s32 	%r224, %r89, 1024;
$L__BB2_9:
	.pragma "nounroll";
	ld.shared.u32 	%r90, [%r225+-32];
	ld.shared.u32 	%r91, [%r224+-1024];
	add.s32 	%r92, %r91, %r90;
	min.s32 	%r93, %r92, %r241;
	ld.shared.u32 	%r94, [%r225+-28];
	ld.shared.u32 	%r95, [%r224+-896];
	add.s32 	%r96, %r95, %r94;
	min.s32 	%r97, %r96, %r93;
	ld.shared.u32 	%r98, [%r225+-24];
	ld.shared.u32 	%r99, [%r224+-768];
	add.s32 	%r100, %r99, %r98;
	min.s32 	%r101, %r100, %r97;
	ld.shared.u32 	%r102, [%r225+-20];
	ld.shared.u32 	%r103, [%r224+-640];
	add.s32 	%r104, %r103, %r102;
	min.s32 	%r105, %r104, %r101;
	ld.shared.u32 	%r106, [%r225+-16];
	ld.shared.u32 	%r107, [%r224+-512];
	add.s32 	%r108, %r107, %r106;
	min.s32 	%r109, %r108, %r105;
	ld.shared.u32 	%r110, [%r225+-12];
	ld.shared.u32 	%r111, [%r224+-384];
	add.s32 	%r112, %r111, %r110;
	min.s32 	%r113, %r112, %r109;
	ld.shared.u32 	%r114, [%r225+-8];
	ld.shared.u32 	%r115, [%r224+-256];
	add.s32 	%r116, %r115, %r114;
	min.s32 	%r117, %r116, %r113;
	ld.shared.u32 	%r118, [%r225+-4];
	ld.shared.u32 	%r119, [%r224+-128];
	add.s32 	%r120, %r119, %r118;
	min.s32 	%r121, %r120, %r117;
	ld.shared.u32 	%r122, [%r225];
	ld.shared.u32 	%r123, [%r224];
	add.s32 	%r124, %r123, %r122;
	min.s32 	%r125, %r124, %r121;
	ld.shared.u32 	%r126, [%r225+4];
	ld.shared.u32 	%r127, [%r224+128];
	add.s32 	%r128, %r127, %r126;
	min.s32 	%r129, %r128, %r125;
	ld.shared.u32 	%r130, [%r225+8];
	ld.shared.u32 	%r131, [%r224+256];
	add.s32 	%r132, %r131, %r130;
	min.s32 	%r133, %r132, %r129;
	ld.shared.u32 	%r134, [%r225+12];
	ld.shared.u32 	%r135, [%r224+384];
	add.s32 	%r136, %r135, %r134;
	min.s32 	%r137, %r136, %r133;
	ld.shared.u32 	%r138, [%r225+16];
	ld.shared.u32 	%r139, [%r224+512];
	add.s32 	%r140, %r139, %r138;
	min.s32 	%r141, %r140, %r137;
	ld.shared.u32 	%r142, [%r225+20];
	ld.shared.u32 	%r143, [%r224+640];
	add.s32 	%r144, %r143, %r142;
	min.s32 	%r145, %r144, %r141;
	ld.shared.u32 	%r146, [%r225+24];
	ld.shared.u32 	%r147, [%r224+768];
	add.s32 	%r148, %r147, %r146;
	min.s32 	%r149, %r148, %r145;
	ld.shared.u32 	%r150, [%r225+28];
	ld.shared.u32 	%r151, [%r224+896];
	add.s32 	%r152, %r151, %r150;
	min.s32 	%r241, %r152, %r149;
	add.s32 	%r226, %r226, 16;
	add.s32 	%r225, %r225, 64;
	add.s32 	%r224, %r224, 2048;
	setp.ne.s32 	%p9, %r226, 0;
	@%p9 bra 	$L__BB2_9;
$L__BB2_10:
	setp.eq.s32 	%p10, %r18, 0;
	@%p10 bra 	$L__BB2_19;
	add.s32 	%r34, %r74, %r69;
	and.b32  	%r35, %r17, 7;
	setp.lt.u32 	%p11, %r18, 8;
	@%p11 bra 	$L__BB2_13;
	shl.b32 	%r156, %r232, 2;
	add.s32 	%r157, %r12, %r156;
	ld.shared.u32 	%r158, [%r157];
	shl.b32 	%r159, %r232, 7;
	add.s32 	%r160, %r34, %r159;
	ld.shared.u32 	%r161, [%r160];
	add.s32 	%r162, %r161, %r158;
	min.s32 	%r163, %r162, %r241;
	ld.shared.u32 	%r164, [%r157+4];
	ld.shared.u32 	%r165, [%r160+128];
	add.s32 	%r166, %r165, %r164;
	min.s32 	%r167, %r166, %r163;
	ld.shared.u32 	%r168, [%r157+8];
	ld.shared.u32 	%r169, [%r160+256];
	add.s32 	%r170, %r169, %r168;
	min.s32 	%r171, %r170, %r167;
	ld.shared.u32 	%r172, [%r157+12];
	ld.shared.u32 	%r173, [%r160+384];
	add.s32 	%r174, %r173, %r172;
	min.s32 	%r175, %r174, %r171;
	ld.shared.u32 	%r176, [%r157+16];
	ld.shared.u32 	%r177, [%r160+512];
	add.s32 	%r178, %r177, %r176;
	min.s32 	%r179, %r178, %r175;
	ld.shared.u32 	%r180, [%r157+20];
	ld.shared.u32 	%r181, [%r160+640];
	add.s32 	%r182, %r181, %r180;
	min.s32 	%r183, %r182, %r179;
	ld.shared.u32 	%r184, [%r157+24];
	ld.shared.u32 	%r185, [%r160+768];
	add.s32 	%r186, %r185, %r184;
	min.s32 	%r187, %r186, %r183;
	ld.shared.u32 	%r188, [%r157+28];
	ld.shared.u32 	%r189, [%r160+896];
	add.s32 	%r190, %r189, %r188;
	min.s32 	%r241, %r190, %r187;
	add.s32 	%r232, %r232, 8;
$L__BB2_13:
	setp.eq.s32 	%p12, %r35, 0;
	@%p12 bra 	$L__BB2_19;
	and.b32  	%r41, %r17, 3;
	setp.lt.u32 	%p13, %r35, 4;
	@%p13 bra 	$L__BB2_16;
	shl.b32 	%r192, %r232, 2;
	add.s32 	%r193, %r12, %r192;
	ld.shared.u32 	%r194, [%r193];
	shl.b32 	%r195, %r232, 7;
	add.s32 	%r196, %r34, %r195;
	ld.shared.u32 	%r197, [%r196];
	add.s32 	%r198, %r197, %r194;
	min.s32 	%r199, %r198, %r241;
	ld.shared.u32 	%r200, [%r193+4];
	ld.shared.u32 	%r201, [%r196+128];
	add.s32 	%r202, %r201, %r200;
	min.s32 	%r203, %r202, %r199;
	ld.shared.u32 	%r204, [%r193+8];
	ld.shared.u32 	%r205, [%r196+256];
	add.s32 	%r206, %r205, %r204;
	min.s32 	%r207, %r206, %r203;
	ld.shared.u32 	%r208, [%r193+12];
	ld.shared.u32 	%r209, [%r196+384];
	add.s32 	%r210, %r209, %r208;
	min.s32 	%r241, %r210, %r207;
	add.s32 	%r232, %r232, 4;
$L__BB2_16:
	setp.eq.s32 	%p14, %r41, 0;
	@%p14 bra 	$L__BB2_19;
	shl.b32 	%r211, %r232, 7;
	add.s32 	%r213, %r211, %r69;
	add.s32 	%r239, %r74, %r213;
	shl.b32 	%r216, %r232, 2;
	add.s32 	%r217, %r67, %r216;
	add.s32 	%r238, %r68, %r217;
	neg.s32 	%r237, %r41;
$L__BB2_18:
	.pragma "nounroll";
	ld.shared.u32 	%r219, [%r238];
	ld.shared.u32 	%r220, [%r239];
	add.s32 	%r221, %r220, %r219;
	min.s32 	%r241, %r221, %r241;
	add.s32 	%r239, %r239, 128;
	add.s32 	%r238, %r238, 4;
	add.s32 	%r237, %r237, 1;
	setp.ne.s32 	%p15, %r237, 0;
	@%p15 bra 	$L__BB2_18;
$L__BB2_19:
	st.global.u32 	[%rd2], %r241;
$L__BB2_20:
	ret;

}


// ===== COMPILED SASS (sm_100) =====

	.target	sm_100

	.elftype	@"ET_EXEC"


//--------------------- .note.nv.tkinfo           --------------------------
	.section	.note.nv.tkinfo,"",@"SHT_NOTE"
	.sectionflags	@"SHF_NOTE_NV_TKINFO"
	.tkinfo
        /*0018*/ 	.word	0x00000002
        /*0030*/ 	.string	""
        /*0030*/ 	.string	"ptxas"
        /*0030*/ 	.string	"Cuda compilation tools, release 13.0, V13.0.88"
        /*0030*/ 	.string	"Build cuda_13.0.r13.0/compiler.36424714_0"
        /*0030*/ 	.string	"-arch sm_100 -m 64 "



//--------------------- .note.nv.cuinfo           --------------------------
	.section	.note.nv.cuinfo,"",@"SHT_NOTE"
	.sectionflags	@"SHF_NOTE_NV_CUINFO"
        /*0018*/ 	.short	0x0002
        /*001a*/ 	.short	0x0064
        /*001c*/ 	.short	0x0082
	.zero		2


//--------------------- .nv.info                  --------------------------
	.section	.nv.info,"",@"SHT_CUDA_INFO"
	.align	4


	//----- nvinfo : EIATTR_REGCOUNT
	.align		4
        /*0000*/ 	.byte	0x04, 0x2f
        /*0002*/ 	.short	(.L_1 - .L_0)
	.align		4
.L_0:
        /*0004*/ 	.word	index@(_Z9phase_onePiiiii)
        /*0008*/ 	.word	0x00000011


	//----- nvinfo : EIATTR_FRAME_SIZE
	.align		4
.L_1:
        /*000c*/ 	.byte	0x04, 0x11
        /*000e*/ 	.short	(.L_3 - .L_2)
	.align		4
.L_2:
        /*0010*/ 	.word	index@(_Z9phase_onePiiiii)
        /*0014*/ 	.word	0x00000000


	//----- nvinfo : EIATTR_REGCOUNT
	.align		4
.L_3:
        /*0018*/ 	.byte	0x04, 0x2f
        /*001a*/ 	.short	(.L_5 - .L_4)
	.align		4
.L_4:
        /*001c*/ 	.word	index@(_Z9phase_twoPiiiii)
        /*0020*/ 	.word	0x00000010


	//----- nvinfo : EIATTR_FRAME_SIZE
	.align		4
.L_5:
        /*0024*/ 	.byte	0x04, 0x11
        /*0026*/ 	.short	(.L_7 - .L_6)
	.align		4
.L_6:
        /*0028*/ 	.word	index@(_Z9phase_twoPiiiii)
        /*002c*/ 	.word	0x00000000


	//----- nvinfo : EIATTR_REGCOUNT
	.align		4
.L_7:
        /*0030*/ 	.byte	0x04, 0x2f
        /*0032*/ 	.short	(.L_9 - .L_8)
	.align		4
.L_8:
        /*0034*/ 	.word	index@(_Z11phase_threePiiiii)
        /*0038*/ 	.word	0x0000001f


	//----- nvinfo : EIATTR_FRAME_SIZE
	.align		4
.L_9:
        /*003c*/ 	.byte	0x04, 0x11
        /*003e*/ 	.short	(.L_11 - .L_10)
	.align		4
.L_10:
        /*0040*/ 	.word	index@(_Z11phase_threePiiiii)
        /*0044*/ 	.word	0x00000000


	//----- nvinfo : EIATTR_MIN_STACK_SIZE
	.align		4
.L_11:
        /*0048*/ 	.byte	0x04, 0x12
        /*004a*/ 	.short	(.L_13 - .L_12)
	.align		4
.L_12:
        /*004c*/ 	.word	index@(_Z11phase_threePiiiii)
        /*0050*/ 	.word	0x00000000


	//----- nvinfo : EIATTR_MIN_STACK_SIZE
	.align		4
.L_13:
        /*0054*/ 	.byte	0x04, 0x12
        /*0056*/ 	.short	(.L_15 - .L_14)
	.align		4
.L_14:
        /*0058*/ 	.word	index@(_Z9phase_twoPiiiii)
        /*005c*/ 	.word	0x00000000


	//----- nvinfo : EIATTR_MIN_STACK_SIZE
	.align		4
.L_15:
        /*0060*/ 	.byte	0x04, 0x12
        /*0062*/ 	.short	(.L_17 - .L_16)
	.align		4
.L_16:
        /*0064*/ 	.word	index@(_Z9phase_onePiiiii)
        /*0068*/ 	.word	0x00000000
.L_17:


//--------------------- .nv.compat                --------------------------
	.section	.nv.compat,"",@"SHT_CUDA_COMPAT_INFO"
	.align	4
        /*0000*/ 	.byte	0x02, 0x09, 0x00, 0x00, 0x02, 0x02, 0x01, 0x00, 0x02, 0x05, 0x05, 0x00, 0x03, 0x07, 0x01, 0x01
        /*0010*/ 	.byte	0x02, 0x03, 0x00, 0x00, 0x02, 0x06, 0x01, 0x00, 0x04, 0x0b, 0x08, 0x00, 0x09, 0x00, 0x00, 0x00
        /*0020*/ 	.byte	0x00, 0x00, 0x00, 0x00


//--------------------- .nv.info._Z11phase_threePiiiii --------------------------
	.section	.nv.info._Z11phase_threePiiiii,"",@"SHT_CUDA_INFO"
	.sectionflags	@""
	.align	4


	//----- nvinfo : EIATTR_CUDA_API_VERSION
	.align		4
        /*0000*/ 	.byte	0x04, 0x37
        /*0002*/ 	.short	(.L_19 - .L_18)
.L_18:
        /*0004*/ 	.word	0x00000082


	//----- nvinfo : EIATTR_KPARAM_INFO
	.align		4
.L_19:
        /*0008*/ 	.byte	0x04, 0x17
        /*000a*/ 	.short	(.L_21 - .L_20)
.L_20:
        /*000c*/ 	.word	0x00000000
        /*0010*/ 	.short	0x0004
        /*0012*/ 	.short	0x0014
        /*0014*/ 	.byte	0x00, 0xf0, 0x11, 0x00


	//----- nvinfo : EIATTR_KPARAM_INFO
	.align		4
.L_21:
        /*0018*/ 	.byte	0x04, 0x17
        /*001a*/ 	.short	(.L_23 - .L_22)
.L_22:
        /*001c*/ 	.word	0x00000000
        /*0020*/ 	.short	0x0003
        /*0022*/ 	.short	0x0010
        /*0024*/ 	.byte	0x00, 0xf0, 0x11, 0x00


	//----- nvinfo : EIATTR_KPARAM_INFO
	.align		4
.L_23:
        /*0028*/ 	.byte	0x04, 0x17
        /*002a*/ 	.short	(.L_25 - .L_24)
.L_24:
        /*002c*/ 	.word	0x00000000
        /*0030*/ 	.short	0x0002
        /*0032*/ 	.short	0x000c
        /*0034*/ 	.byte	0x00, 0xf0, 0x11, 0x00


	//----- nvinfo : EIATTR_KPARAM_INFO
	.align		4
.L_25:
        /*0038*/ 	.byte	0x04, 0x17
        /*003a*/ 	.short	(.L_27 - .L_26)
.L_26:
        /*003c*/ 	.word	0x00000000
        /*0040*/ 	.short	0x0001
        /*0042*/ 	.short	0x0008
        /*0044*/ 	.byte	0x00, 0xf0, 0x11, 0x00


	//----- nvinfo : EIATTR_KPARAM_INFO
	.align		4
.L_27:
        /*0048*/ 	.byte	0x04, 0x17
        /*004a*/ 	.short	(.L_29 - .L_28)
.L_28:
        /*004c*/ 	.word	0x00000000
        /*0050*/ 	.short	0x0000
        /*0052*/ 	.short	0x0000
        /*0054*/ 	.byte	0x00, 0xf5, 0x21, 0x00


	//----- nvinfo : EIATTR_SPARSE_MMA_MASK
	.align		4
.L_29:
        /*0058*/ 	.byte	0x03, 0x50
        /*005a*/ 	.short	0x0000


	//----- nvinfo : EIATTR_MAXREG_COUNT
	.align		4
        /*005c*/ 	.byte	0x03, 0x1b
        /*005e*/ 	.short	0x00ff


	//----- nvinfo : EIATTR_NUM_BARRIERS
	.align		4
        /*0060*/ 	.byte	0x02, 0x4c
        /*0062*/ 	.byte	0x01
	.zero		1


	//----- nvinfo : EIATTR_MERCURY_ISA_VERSION
	.align		4
        /*0064*/ 	.byte	0x03, 0x5f
        /*0066*/ 	.short	0x0101


	//----- nvinfo : EIATTR_VRC_CTA_INIT_COUNT
	.align		4
        /*0068*/ 	.byte	0x02, 0x4a
	.zero		1
	.zero		1


	//----- nvinfo : EIATTR_EXIT_INSTR_OFFSETS
	.align		4
        /*006c*/ 	.byte	0x04, 0x1c
        /*006e*/ 	.short	(.L_31 - .L_30)


	//   ....[0]....
.L_30:
        /*0070*/ 	.word	0x00000060


	//   ....[1]....
        /*0074*/ 	.word	0x000002e0


	//   ....[2]....
        /*0078*/ 	.word	0x00000a80


	//----- nvinfo : EIATTR_CBANK_PARAM_SIZE
	.align		4
.L_31:
        /*007c*/ 	.byte	0x03, 0x19
        /*007e*/ 	.short	0x0018


	//----- nvinfo : EIATTR_PARAM_CBANK
	.align		4
        /*0080*/ 	.byte	0x04, 0x0a
        /*0082*/ 	.short	(.L_33 - .L_32)
	.align		4
.L_32:
        /*0084*/ 	.word	index@(.nv.constant0._Z11phase_threePiiiii)
        /*0088*/ 	.short	0x0380
        /*008a*/ 	.short	0x0018


	//----- nvinfo : EIATTR_SW_WAR
	.align		4
.L_33:
        /*008c*/ 	.byte	0x04, 0x36
        /*008e*/ 	.short	(.L_35 - .L_34)
.L_34:
        /*0090*/ 	.word	0x00000008
.L_35:


//--------------------- .nv.info._Z9phase_twoPiiiii --------------------------
	.section	.nv.info._Z9phase_twoPiiiii,"",@"SHT_CUDA_INFO"
	.sectionflags	@""
	.align	4


	//----- nvinfo : EIATTR_CUDA_API_VERSION
	.align		4
        /*0000*/ 	.byte	0x04, 0x37
        /*0002*/ 	.short	(.L_37 - .L_36)
.L_36:
        /*0004*/ 	.word	0x00000082


	//----- nvinfo : EIATTR_KPARAM_INFO
	.align		4
.L_37:
        /*0008*/ 	.byte	0x04, 0x17
        /*000a*/ 	.short	(.L_39 - .L_38)
.L_38:
        /*000c*/ 	.word	0x00000000
        /*0010*/ 	.short	0x0004
        /*0012*/ 	.short	0x0014
        /*0014*/ 	.byte	0x00, 0xf0, 0x11, 0x00


	//----- nvinfo : EIATTR_KPARAM_INFO
	.align		4
.L_39:
        /*0018*/ 	.byte	0x04, 0x17
        /*001a*/ 	.short	(.L_41 - .L_40)
.L_40:
        /*001c*/ 	.word	0x00000000
        /*0020*/ 	.short	0x0003
        /*0022*/ 	.short	0x0010
        /*0024*/ 	.byte	0x00, 0xf0, 0x11, 0x00


	//----- nvinfo : EIATTR_KPARAM_INFO
	.align		4
.L_41:
        /*0028*/ 	.byte	0x04, 0x17
        /*002a*/ 	.short	(.L_43 - .L_42)
.L_42:
        /*002c*/ 	.word	0x00000000
        /*0030*/ 	.short	0x0002
        /*0032*/ 	.short	0x000c
        /*0034*/ 	.byte	0x00, 0xf0, 0x11, 0x00


	//----- nvinfo : EIATTR_KPARAM_INFO
	.align		4
.L_43:
        /*0038*/ 	.byte	0x04, 0x17
        /*003a*/ 	.short	(.L_45 - .L_44)
.L_44:
        /*003c*/ 	.word	0x00000000
        /*0040*/ 	.short	0x0001
        /*0042*/ 	.short	0x0008
        /*0044*/ 	.byte	0x00, 0xf0, 0x11, 0x00


	//----- nvinfo : EIATTR_KPARAM_INFO
	.align		4
.L_45:
        /*0048*/ 	.byte	0x04, 0x17
        /*004a*/ 	.short	(.L_47 - .L_46)
.L_46:
        /*004c*/ 	.word	0x00000000
        /*0050*/ 	.short	0x0000
        /*0052*/ 	.short	0x0000
        /*0054*/ 	.byte	0x00, 0xf5, 0x21, 0x00


	//----- nvinfo : EIATTR_SPARSE_MMA_MASK
	.align		4
.L_47:
        /*0058*/ 	.byte	0x03, 0x50
        /*005a*/ 	.short	0x0000


	//----- nvinfo : EIATTR_MAXREG_COUNT
	.align		4
        /*005c*/ 	.byte	0x03, 0x1b
        /*005e*/ 	.short	0x00ff


	//----- nvinfo : EIATTR_NUM_BARRIERS
	.align		4
        /*0060*/ 	.byte	0x02, 0x4c
        /*0062*/ 	.byte	0x01
	.zero		1


	//----- nvinfo : EIATTR_MERCURY_ISA_VERSION
	.align		4
        /*0064*/ 	.byte	0x03, 0x5f
        /*0066*/ 	.short	0x0101


	//----- nvinfo : EIATTR_VRC_CTA_INIT_COUNT
	.align		4
        /*0068*/ 	.byte	0x02, 0x4a
	.zero		1
	.zero		1


	//----- nvinfo : EIATTR_EXIT_INSTR_OFFSETS
	.align		4
        /*006c*/ 	.byte	0x04, 0x1c
        /*006e*/ 	.short	(.L_49 - .L_48)


	//   ....[0]....
.L_48:
        /*0070*/ 	.word	0x00000040


	//   ....[1]....
        /*0074*/ 	.word	0x00000340


	//   ....[2]....
        /*0078*/ 	.word	0x00001140


	//----- nvinfo : EIATTR_CBANK_PARAM_SIZE
	.align		4
.L_49:
        /*007c*/ 	.byte	0x03, 0x19
        /*007e*/ 	.short	0x0018


	//----- nvinfo : EIATTR_PARAM_CBANK
	.align		4
        /*0080*/ 	.byte	0x04, 0x0a
        /*0082*/ 	.short	(.L_51 - .L_50)
	.align		4
.L_50:
        /*0084*/ 	.word	index@(.nv.constant0._Z9phase_twoPiiiii)
        /*0088*/ 	.short	0x0380
        /*008a*/ 	.short	0x0018


	//----- nvinfo : EIATTR_SW_WAR
	.align		4
.L_51:
        /*008c*/ 	.byte	0x04, 0x36
        /*008e*/ 	.short	(.L_53 - .L_52)
.L_52:
        /*0090*/ 	.word	0x00000008
.L_53:


//--------------------- .nv.info._Z9phase_onePiiiii --------------------------
	.section	.nv.info._Z9phase_onePiiiii,"",@"SHT_CUDA_INFO"
	.sectionflags	@""
	.align	4


	//----- nvinfo : EIATTR_CUDA_API_VERSION
	.align		4
        /*0000*/ 	.byte	0x04, 0x37
        /*0002*/ 	.short	(.L_55 - .L_54)
.L_54:
        /*0004*/ 	.word	0x00000082


	//----- nvinfo : EIATTR_KPARAM_INFO
	.align		4
.L_55:
        /*0008*/ 	.byte	0x04, 0x17
        /*000a*/ 	.short	(.L_57 - .L_56)
.L_56:
        /*000c*/ 	.word	0x00000000
        /*0010*/ 	.short	0x0004
        /*0012*/ 	.short	0x0014
        /*0014*/ 	.byte	0x00, 0xf0, 0x11, 0x00


	//----- nvinfo : EIATTR_KPARAM_INFO
	.align		4
.L_57:
        /*0018*/ 	.byte	0x04, 0x17
        /*001a*/ 	.short	(.L_59 - .L_58)
.L_58:
        /*001c*/ 	.word	0x00000000
        /*0020*/ 	.short	0x0003
        /*0022*/ 	.short	0x0010
        /*0024*/ 	.byte	0x00, 0xf0, 0x11, 0x00


	//----- nvinfo : EIATTR_KPARAM_INFO
	.align		4
.L_59:
        /*0028*/ 	.byte	0x04, 0x17
        /*002a*/ 	.short	(.L_61 - .L_60)
.L_60:
        /*002c*/ 	.word	0x00000000
        /*0030*/ 	.short	0x0002
        /*0032*/ 	.short	0x000c
        /*0034*/ 	.byte	0x00, 0xf0, 0x11, 0x00


	//----- nvinfo : EIATTR_KPARAM_INFO
	.align		4
.L_61:
        /*0038*/ 	.byte	0x04, 0x17
        /*003a*/ 	.short	(.L_63 - .L_62)
.L_62:
        /*003c*/ 	.word	0x00000000
        /*0040*/ 	.short	0x0001
        /*0042*/ 	.short	0x0008
        /*0044*/ 	.byte	0x00, 0xf0, 0x11, 0x00


	//----- nvinfo : EIATTR_KPARAM_INFO
	.align		4
.L_63:
        /*0048*/ 	.byte	0x04, 0x17
        /*004a*/ 	.short	(.L_65 - .L_64)
.L_64:
        /*004c*/ 	.word	0x00000000
        /*0050*/ 	.short	0x0000
        /*0052*/ 	.short	0x0000
        /*0054*/ 	.byte	0x00, 0xf5, 0x21, 0x00


	//----- nvinfo : EIATTR_SPARSE_MMA_MASK
	.align		4
.L_65:
        /*0058*/ 	.byte	0x03, 0x50
        /*005a*/ 	.short	0x0000


	//----- nvinfo : EIATTR_MAXREG_COUNT
	.align		4
        /*005c*/ 	.byte	0x03, 0x1b
        /*005e*/ 	.short	0x00ff


	//----- nvinfo : EIATTR_NUM_BARRIERS
	.align		4
        /*0060*/ 	.byte	0x02, 0x4c
        /*0062*/ 	.byte	0x01
	.zero		1


	//----- nvinfo : EIATTR_MERCURY_ISA_VERSION
	.align		4
        /*0064*/ 	.byte	0x03, 0x5f
        /*0066*/ 	.short	0x0101


	//----- nvinfo : EIATTR_VRC_CTA_INIT_COUNT
	.align		4
        /*0068*/ 	.byte	0x02, 0x4a
	.zero		1
	.zero		1


	//----- nvinfo : EIATTR_EXIT_INSTR_OFFSETS
	.align		4
        /*006c*/ 	.byte	0x04, 0x1c
        /*006e*/ 	.short	(.L_67 - .L_66)


	//   ....[0]....
.L_66:
        /*0070*/ 	.word	0x00000170


	//   ....[1]....
        /*0074*/ 	.word	0x00000610


	//----- nvinfo : EIATTR_CBANK_PARAM_SIZE
	.align		4
.L_67:
        /*0078*/ 	.byte	0x03, 0x19
        /*007a*/ 	.short	0x0018


	//----- nvinfo : EIATTR_PARAM_CBANK
	.align		4
        /*007c*/ 	.byte	0x04, 0x0a
        /*007e*/ 	.short	(.L_69 - .L_68)
	.align		4
.L_68:
        /*0080*/ 	.word	index@(.nv.constant0._Z9phase_onePiiiii)
        /*0084*/ 	.short	0x0380
        /*0086*/ 	.short	0x0018


	//----- nvinfo : EIATTR_SW_WAR
	.align		4
.L_69:
        /*0088*/ 	.byte	0x04, 0x36
        /*008a*/ 	.short	(.L_71 - .L_70)
.L_70:
        /*008c*/ 	.word	0x00000008
.L_71:


//--------------------- .nv.callgraph             --------------------------
	.section	.nv.callgraph,"",@"SHT_CUDA_CALLGRAPH"
	.align	4
	.sectionentsize	8
	.align		4
        /*0000*/ 	.word	0x00000000
	.align		4
        /*0004*/ 	.word	0xffffffff
	.align		4
        /*0008*/ 	.word	0x00000000
	.align		4
        /*000c*/ 	.word	0xfffffffe
	.align		4
        /*0010*/ 	.word	0x00000000
	.align		4
        /*0014*/ 	.word	0xfffffffd
	.align		4
        /*0018*/ 	.word	0x00000000
	.align		4
        /*001c*/ 	.word	0xfffffffc


//--------------------- .text._Z11phase_threePiiiii --------------------------
	.section	.text._Z11phase_threePiiiii,"ax",@progbits
	.align	128
        .global         _Z11phase_threePiiiii
        .type           _Z11phase_threePiiiii,@function
        .size           _Z11phase_threePiiiii,(.L_x_23 - _Z11phase_threePiiiii)
        .other          _Z11phase_threePiiiii,@"STO_CUDA_ENTRY STV_DEFAULT"
_Z11phase_threePiiiii:
.text._Z11phase_threePiiiii:
[----:B------:R-:W-:Y:S08]  /*0000*/  LDC R1, c[0x0][0x37c] ;  /* 0x0000df00ff017b82 */ /* 0x000ff00000000800 */
[----:B------:R-:W0:Y:S08]  /*0010*/  S2UR UR7, SR_CTAID.Y ;  /* 0x00000000000779c3 */ /* 0x000e300000002600 */
[----:B------:R-:W0:Y:S08]  /*0020*/  LDC R0, c[0x0][0x388] ;  /* 0x0000e200ff007b82 */ /* 0x000e300000000800 */
[----:B------:R-:W1:Y:S01]  /*0030*/  S2UR UR6, SR_CTAID.X ;  /* 0x00000000000679c3 */ /* 0x000e620000002500 */
[----:B0-----:R-:W-:-:S04]  /*0040*/  ISETP.NE.AND P0, PT, R0, UR7, PT ;  /* 0x0000000700007c0c */ /* 0x001fc8000bf05270 */
[----:B-1----:R-:W-:-:S13]  /*0050*/  ISETP.EQ.OR P0, PT, R0, UR6, !P0 ;  /* 0x0000000600007c0c */ /* 0x002fda000c702670 */
[----:B------:R-:W-:Y:S05]  /*0060*/  @P0 EXIT ;  /* 0x000000000000094d */ /* 0x000fea0003800000 */
[----:B------:R-:W0:Y:S01]  /*0070*/  S2R R7, SR_TID.Y ;  /* 0x0000000000077919 */ /* 0x000e220000002200 */
[----:B------:R-:W0:Y:S01]  /*0080*/  LDC R2, c[0x0][0x360] ;  /* 0x0000d800ff027b82 */ /* 0x000e220000000800 */
[----:B------:R-:W1:Y:S01]  /*0090*/  LDCU.64 UR4, c[0x0][0x390] ;  /* 0x00007200ff0477ac */ /* 0x000e620008000a00 */
[----:B------:R-:W-:Y:S01]  /*00a0*/  IMAD.MOV.U32 R8, RZ, RZ, 0x3b9aca00 ;  /* 0x3b9aca00ff087424 */ /* 0x000fe200078e00ff */
[----:B------:R-:W2:Y:S01]  /*00b0*/  S2R R17, SR_TID.X ;  /* 0x0000000000117919 */ /* 0x000ea20000002100 */
[----:B------:R-:W-:Y:S02]  /*00c0*/  IMAD.MOV.U32 R14, RZ, RZ, 0x3b9aca00 ;  /* 0x3b9aca00ff0e7424 */ /* 0x000fe400078e00ff */
[----:B0-----:R-:W-:Y:S02]  /*00d0*/  IMAD R4, R2, UR7, R7 ;  /* 0x0000000702047c24 */ /* 0x001fe4000f8e0207 */
[----:B-1----:R-:W-:Y:S02]  /*00e0*/  VIADD R0, R7, UR5 ;  /* 0x0000000507007c36 */ /* 0x002fe40008000000 */
[----:B--2---:R-:W-:-:S02]  /*00f0*/  VIADD R3, R17, UR5 ;  /* 0x0000000511037c36 */ /* 0x004fc40008000000 */
[----:B------:R-:W-:Y:S01]  /*0100*/  IMAD R9, R2, UR6, R17 ;  /* 0x0000000602097c24 */ /* 0x000fe2000f8e0211 */
[----:B------:R-:W0:Y:S02]  /*0110*/  LDCU.64 UR6, c[0x0][0x358] ;  /* 0x00006b00ff0677ac */ /* 0x000e240008000a00 */
[----:B------:R-:W-:Y:S02]  /*0120*/  VIMNMX R5, PT, PT, R4, R3, !PT ;  /* 0x0000000304057248 */ /* 0x000fe40007fe0100 */
[----:B------:R-:W-:Y:S02]  /*0130*/  VIMNMX R6, PT, PT, R9, R0, !PT ;  /* 0x0000000009067248 */ /* 0x000fe40007fe0100 */
[----:B------:R-:W-:Y:S02]  /*0140*/  ISETP.GE.AND P0, PT, R5, UR4, PT ;  /* 0x0000000405007c0c */ /* 0x000fe4000bf06270 */
[----:B------:R-:W-:-:S11]  /*0150*/  ISETP.GE.AND P1, PT, R6, UR4, PT ;  /* 0x0000000406007c0c */ /* 0x000fd6000bf26270 */
[----:B------:R-:W1:Y:S08]  /*0160*/  @!P0 LDC R5, c[0x0][0x38c] ;  /* 0x0000e300ff058b82 */ /* 0x000e700000000800 */
[----:B------:R-:W2:Y:S08]  /*0170*/  @!P1 LDC R6, c[0x0][0x38c] ;  /* 0x0000e300ff069b82 */ /* 0x000eb00000000800 */
[----:B------:R-:W3:Y:S08]  /*0180*/  @!P0 LDC.64 R10, c[0x0][0x380] ;  /* 0x0000e000ff0a8b82 */ /* 0x000ef00000000a00 */
[----:B------:R-:W4:Y:S01]  /*0190*/  @!P1 LDC.64 R12, c[0x0][0x380] ;  /* 0x0000e000ff0c9b82 */ /* 0x000f220000000a00 */
[----:B-1----:R-:W-:-:S02]  /*01a0*/  @!P0 IMAD R3, R4, R5, R3 ;  /* 0x0000000504038224 */ /* 0x002fc400078e0203 */
[----:B--2---:R-:W-:Y:S02]  /*01b0*/  @!P1 IMAD R5, R0, R6, R9 ;  /* 0x0000000600059224 */ /* 0x004fe400078e0209 */
[----:B---3--:R-:W-:-:S05]  /*01c0*/  @!P0 IMAD.WIDE R10, R3, 0x4, R10 ;  /* 0x00000004030a8825 */ /* 0x008fca00078e020a */
[----:B0-----:R-:W2:Y:S01]  /*01d0*/  @!P0 LDG.E R8, desc[UR6][R10.64] ;  /* 0x000000060a088981 */ /* 0x001ea2000c1e1900 */
[----:B----4-:R-:W-:-:S05]  /*01e0*/  @!P1 IMAD.WIDE R12, R5, 0x4, R12 ;  /* 0x00000004050c9825 */ /* 0x010fca00078e020c */
[----:B------:R0:W3:Y:S01]  /*01f0*/  @!P1 LDG.E R14, desc[UR6][R12.64] ;  /* 0x000000060c0e9981 */ /* 0x0000e2000c1e1900 */
[----:B------:R-:W1:Y:S01]  /*0200*/  S2R R16, SR_CgaCtaId ;  /* 0x0000000000107919 */ /* 0x000e620000008800 */
[----:B------:R-:W-:Y:S02]  /*0210*/  MOV R0, 0x400 ;  /* 0x0000040000007802 */ /* 0x000fe40000000f00 */
[----:B------:R-:W-:Y:S01]  /*0220*/  VIMNMX R15, PT, PT, R4, R9, !PT ;  /* 0x00000009040f7248 */ /* 0x000fe20007fe0100 */
[----:B------:R-:W-:Y:S02]  /*0230*/  IMAD.SHL.U32 R7, R7, 0x80, RZ ;  /* 0x0000008007077824 */ /* 0x000fe400078e00ff */
[----:B------:R-:W-:Y:S01]  /*0240*/  VIADD R5, R0, 0x1000 ;  /* 0x0000100000057836 */ /* 0x000fe20000000000 */
[----:B------:R-:W-:Y:S02]  /*0250*/  ISETP.GE.AND P0, PT, R15, UR4, PT ;  /* 0x000000040f007c0c */ /* 0x000fe4000bf06270 */
[C---:B-1----:R-:W-:Y:S01]  /*0260*/  LEA R6, R16.reuse, R0, 0x18 ;  /* 0x0000000010067211 */ /* 0x042fe200078ec0ff */
[----:B------:R-:W-:Y:S01]  /*0270*/  IMAD.SHL.U32 R0, R17, 0x4, RZ ;  /* 0x0000000411007824 */ /* 0x000fe200078e00ff */
[----:B------:R-:W-:-:S03]  /*0280*/  LEA R5, R16, R5, 0x18 ;  /* 0x0000000510057211 */ /* 0x000fc600078ec0ff */
[----:B------:R-:W-:Y:S01]  /*0290*/  IMAD.IADD R3, R7, 0x1, R6 ;  /* 0x0000000107037824 */ /* 0x000fe200078e0206 */
[----:B0-----:R-:W-:-:S03]  /*02a0*/  IADD3 R13, PT, PT, R0, R5, R7 ;  /* 0x00000005000d7210 */ /* 0x001fc60007ffe007 */
[----:B------:R-:W-:-:S05]  /*02b0*/  IMAD.IADD R11, R3, 0x1, R0 ;  /* 0x00000001030b7824 */ /* 0x000fca00078e0200 */
[----:B--2---:R0:W-:Y:S04]  /*02c0*/  STS [R11], R8 ;  /* 0x000000080b007388 */ /* 0x0041e80000000800 */
[----:B---3--:R0:W-:Y:S01]  /*02d0*/  STS [R13], R14 ;  /* 0x0000000e0d007388 */ /* 0x0081e20000000800 */
[----:B------:R-:W-:Y:S05]  /*02e0*/  @P0 EXIT ;  /* 0x000000000000094d */ /* 0x000fea0003800000 */
[----:B------:R-:W1:Y:S01]  /*02f0*/  LDC.64 R22, c[0x0][0x380] ;  /* 0x0000e000ff167b82 */ /* 0x000e620000000a00 */
[----:B------:R-:W2:Y:S02]  /*0300*/  LDCU UR8, c[0x0][0x38c] ;  /* 0x00007180ff0877ac */ /* 0x000ea40008000800 */
[----:B--2---:R-:W-:-:S04]  /*0310*/  IMAD R9, R4, UR8, R9 ;  /* 0x0000000804097c24 */ /* 0x004fc8000f8e0209 */
[----:B-1----:R-:W-:-:S05]  /*0320*/  IMAD.WIDE R22, R9, 0x4, R22 ;  /* 0x0000000409167825 */ /* 0x002fca00078e0216 */
[----:B------:R1:W5:Y:S01]  /*0330*/  LDG.E R17, desc[UR6][R22.64] ;  /* 0x0000000616117981 */ /* 0x000362000c1e1900 */
[----:B------:R-:W-:-:S04]  /*0340*/  UIADD3 UR4, UPT, UPT, -UR5, UR4, URZ ;  /* 0x0000000405047290 */ /* 0x000fc8000fffe1ff */
[----:B------:R-:W-:Y:S02]  /*0350*/  UISETP.NE.AND UP0, UPT, UR4, URZ, UPT ;  /* 0x000000ff0400728c */ /* 0x000fe4000bf05270 */
[----:B------:R-:W-:Y:S01]  /*0360*/  VIMNMX.U32 R4, PT, PT, R2, UR4, PT ;  /* 0x0000000402047c48 */ /* 0x000fe2000bfe0000 */
[----:B------:R-:W-:Y:S06]  /*0370*/  BAR.SYNC.DEFER_BLOCKING 0x0 ;  /* 0x0000000000007b1d */ /* 0x000fec0000010000 */
[----:B-1----:R-:W-:Y:S05]  /*0380*/  BRA.U !UP0, `(.L_x_0) ;  /* 0x0000000508b87547 */ /* 0x002fea000b800000 */
[C---:B------:R-:W-:Y:S02]  /*0390*/  ISETP.GE.U32.AND P1, PT, R4.reuse, 0x10, PT ;  /* 0x000000100400780c */ /* 0x040fe40003f26070 */
[----:B------:R-:W-:Y:S01]  /*03a0*/  VIMNMX.U32 R2, PT, PT, R4, 0x1, !PT ;  /* 0x0000000104027848 */ /* 0x000fe20007fe0000 */
[----:B------:R-:W-:-:S03]  /*03b0*/  IMAD.MOV.U32 R4, RZ, RZ, RZ ;  /* 0x000000ffff047224 */ /* 0x000fc600078e00ff */
[----:B------:R-:W-:-:S04]  /*03c0*/  LOP3.LUT R20, R2, 0xf, RZ, 0xc0, !PT ;  /* 0x0000000f02147812 */ /* 0x000fc800078ec0ff */
[----:B------:R-:W-:-:S03]  /*03d0*/  ISETP.NE.AND P0, PT, R20, RZ, PT ;  /* 0x000000ff1400720c */ /* 0x000fc60003f05270 */
[----:B------:R-:W-:Y:S10]  /*03e0*/  @!P1 BRA `(.L_x_1) ;  /* 0x0000000000b89947 */ /* 0x000ff40003800000 */
[C---:B------:R-:W-:Y:S01]  /*03f0*/  LOP3.LUT R19, R2.reuse, 0xfffffff0, RZ, 0xc0, !PT ;  /* 0xfffffff002137812 */ /* 0x040fe200078ec0ff */
[----:B------:R-:W-:Y:S01]  /*0400*/  VIADD R16, R3, 0x20 ;  /* 0x0000002003107836 */ /* 0x000fe20000000000 */
[----:B------:R-:W-:Y:S02]  /*0410*/  LOP3.LUT R4, R2, 0x7f0, RZ, 0xc0, !PT ;  /* 0x000007f002047812 */ /* 0x000fe400078ec0ff */
[----:B------:R-:W-:Y:S01]  /*0420*/  IADD3 R18, PT, PT, R0, 0x400, R5 ;  /* 0x0000040000127810 */ /* 0x000fe20007ffe005 */
[----:B------:R-:W-:-:S07]  /*0430*/  IMAD.MOV R19, RZ, RZ, -R19 ;  /* 0x000000ffff137224 */ /* 0x000fce00078e0a13 */
.L_x_2:
[----:B0-----:R-:W-:Y:S01]  /*0440*/  LDS R8, [R18+-0x400] ;  /* 0xfffc000012087984 */ /* 0x001fe20000000800 */
[----:B------:R-:W-:-:S03]  /*0450*/  VIADD R19, R19, 0x10 ;  /* 0x0000001013137836 */ /* 0x000fc60000000000 */
[----:B------:R-:W0:Y:S02]  /*0460*/  LDS.128 R12, [R16+-0x20] ;  /* 0xffffe000100c7984 */ /* 0x000e240000000c00 */
[----:B------:R-:W-:Y:S02]  /*0470*/  ISETP.NE.AND P1, PT, R19, RZ, PT ;  /* 0x000000ff1300720c */ /* 0x000fe40003f25270 */
[----:B------:R-:W1:Y:S04]  /*0480*/  LDS R24, [R18+-0x380] ;  /* 0xfffc800012187984 */ /* 0x000e680000000800 */
[----:B------:R-:W2:Y:S04]  /*0490*/  LDS R21, [R18+-0x300] ;  /* 0xfffd000012157984 */ /* 0x000ea80000000800 */
[----:B------:R-:W3:Y:S04]  /*04a0*/  LDS R26, [R18+-0x280] ;  /* 0xfffd8000121a7984 */ /* 0x000ee80000000800 */
[----:B------:R-:W-:Y:S04]  /*04b0*/  LDS R28, [R18+-0x80] ;  /* 0xffff8000121c7984 */ /* 0x000fe80000000800 */
[----:B------:R-:W-:Y:S01]  /*04c0*/  LDS R25, [R18] ;  /* 0x0000000012197984 */ /* 0x000fe20000000800 */
[----:B0----5:R-:W-:-:S03]  /*04d0*/  VIADDMNMX R12, R8, R12, R17, PT ;  /* 0x0000000c080c7246 */ /* 0x021fc60003800111 */
[----:B------:R-:W-:Y:S01]  /*04e0*/  LDS R17, [R18+-0x200] ;  /* 0xfffe000012117984 */ /* 0x000fe20000000800 */
[----:B-1----:R-:W-:-:S03]  /*04f0*/  VIADDMNMX R12, R24, R13, R12, PT ;  /* 0x0000000d180c7246 */ /* 0x002fc6000380010c */
[----:B------:R-:W0:Y:S01]  /*0500*/  LDS.128 R8, [R16+-0x10] ;  /* 0xfffff00010087984 */ /* 0x000e220000000c00 */
[----:B--2---:R-:W-:-:S03]  /*0510*/  VIADDMNMX R12, R21, R14, R12, PT ;  /* 0x0000000e150c7246 */ /* 0x004fc6000380010c */
[----:B------:R-:W1:Y:S01]  /*0520*/  LDS R24, [R18+-0x180] ;  /* 0xfffe800012187984 */ /* 0x000e620000000800 */
[----:B---3--:R-:W-:-:S03]  /*0530*/  VIADDMNMX R12, R26, R15, R12, PT ;  /* 0x0000000f1a0c7246 */ /* 0x008fc6000380010c */
[----:B------:R-:W2:Y:S04]  /*0540*/  LDS R21, [R18+-0x100] ;  /* 0xffff000012157984 */ /* 0x000ea80000000800 */
[----:B------:R-:W-:Y:S01]  /*0550*/  LDS R26, [R18+0x80] ;  /* 0x00008000121a7984 */ /* 0x000fe20000000800 */
[----:B0-----:R-:W-:-:S03]  /*0560*/  VIADDMNMX R8, R17, R8, R12, PT ;  /* 0x0000000811087246 */ /* 0x001fc6000380010c */
[----:B------:R-:W0:Y:S01]  /*0570*/  LDS.128 R12, [R16] ;  /* 0x00000000100c7984 */ /* 0x000e220000000c00 */
[----:B-1----:R-:W-:-:S03]  /*0580*/  VIADDMNMX R8, R24, R9, R8, PT ;  /* 0x0000000918087246 */ /* 0x002fc60003800108 */
[----:B------:R-:W1:Y:S01]  /*0590*/  LDS R17, [R18+0x100] ;  /* 0x0001000012117984 */ /* 0x000e620000000800 */
[----:B--2---:R-:W-:-:S03]  /*05a0*/  VIADDMNMX R8, R21, R10, R8, PT ;  /* 0x0000000a15087246 */ /* 0x004fc60003800108 */
[----:B------:R-:W2:Y:S01]  /*05b0*/  LDS R24, [R18+0x180] ;  /* 0x0001800012187984 */ /* 0x000ea20000000800 */
[----:B------:R-:W-:-:S03]  /*05c0*/  VIADDMNMX R8, R28, R11, R8, PT ;  /* 0x0000000b1c087246 */ /* 0x000fc60003800108 */
[----:B------:R-:W-:Y:S01]  /*05d0*/  LDS R21, [R18+0x200] ;  /* 0x0002000012157984 */ /* 0x000fe20000000800 */
[----:B0-----:R-:W-:-:S03]  /*05e0*/  VIADDMNMX R12, R25, R12, R8, PT ;  /* 0x0000000c190c7246 */ /* 0x001fc60003800108 */
[----:B------:R0:W3:Y:S01]  /*05f0*/  LDS.128 R8, [R16+0x10] ;  /* 0x0000100010087984 */ /* 0x0000e20000000c00 */
[----:B------:R-:W-:-:S03]  /*0600*/  VIADDMNMX R26, R26, R13, R12, PT ;  /* 0x0000000d1a1a7246 */ /* 0x000fc6000380010c */
[----:B------:R-:W4:Y:S01]  /*0610*/  LDS R25, [R18+0x280] ;  /* 0x0002800012197984 */ /* 0x000f220000000800 */
[----:B-1----:R-:W-:-:S03]  /*0620*/  VIADDMNMX R14, R17, R14, R26, PT ;  /* 0x0000000e110e7246 */ /* 0x002fc6000380011a */
[----:B------:R-:W1:Y:S01]  /*0630*/  LDS R13, [R18+0x300] ;  /* 0x00030000120d7984 */ /* 0x000e620000000800 */
[----:B0-----:R-:W-:Y:S01]  /*0640*/  VIADD R16, R16, 0x40 ;  /* 0x0000004010107836 */ /* 0x001fe20000000000 */
[----:B--2---:R-:W-:Y:S02]  /*0650*/  VIADDMNMX R14, R24, R15, R14, PT ;  /* 0x0000000f180e7246 */ /* 0x004fe4000380010e */
[----:B------:R0:W2:Y:S02]  /*0660*/  LDS R12, [R18+0x380] ;  /* 0x00038000120c7984 */ /* 0x0000a40000000800 */
[----:B0-----:R-:W-:Y:S01]  /*0670*/  VIADD R18, R18, 0x800 ;  /* 0x0000080012127836 */ /* 0x001fe20000000000 */
[----:B---3--:R-:W-:-:S04]  /*0680*/  VIADDMNMX R8, R21, R8, R14, PT ;  /* 0x0000000815087246 */ /* 0x008fc8000380010e */
[----:B----4-:R-:W-:-:S04]  /*0690*/  VIADDMNMX R8, R25, R9, R8, PT ;  /* 0x0000000919087246 */ /* 0x010fc80003800108 */
[----:B-1----:R-:W-:-:S04]  /*06a0*/  VIADDMNMX R8, R13, R10, R8, PT ;  /* 0x0000000a0d087246 */ /* 0x002fc80003800108 */
[----:B--2---:R-:W-:Y:S01]  /*06b0*/  VIADDMNMX R17, R12, R11, R8, PT ;  /* 0x0000000b0c117246 */ /* 0x004fe20003800108 */
[----:B------:R-:W-:Y:S06]  /*06c0*/  @P1 BRA `(.L_x_2) ;  /* 0xfffffffc005c1947 */ /* 0x000fec000383ffff */
.L_x_1:
[----:B------:R-:W-:Y:S05]  /*06d0*/  @!P0 BRA `(.L_x_0) ;  /* 0x0000000000e48947 */ /* 0x000fea0003800000 */
[----:B------:R-:W-:Y:S01]  /*06e0*/  ISETP.GE.U32.AND P0, PT, R20, 0x8, PT ;  /* 0x000000081400780c */ /* 0x000fe20003f06070 */
[----:B------:R-:W-:Y:S01]  /*06f0*/  IMAD.IADD R19, R0, 0x1, R5 ;  /* 0x0000000100137824 */ /* 0x000fe200078e0205 */
[----:B------:R-:W-:-:S04]  /*0700*/  LOP3.LUT R26, R2, 0x7, RZ, 0xc0, !PT ;  /* 0x00000007021a7812 */ /* 0x000fc800078ec0ff */
[----:B------:R-:W-:-:S07]  /*0710*/  ISETP.NE.AND P1, PT, R26, RZ, PT ;  /* 0x000000ff1a00720c */ /* 0x000fce0003f25270 */
[----:B------:R-:W-:Y:S06]  /*0720*/  @!P0 BRA `(.L_x_3) ;  /* 0x0000000000548947 */ /* 0x000fec0003800000 */
[C---:B------:R-:W-:Y:S02]  /*0730*/  IMAD R20, R4.reuse, 0x80, R19 ;  /* 0x0000008004147824 */ /* 0x040fe400078e0213 */
[C---:B------:R-:W-:Y:S02]  /*0740*/  IMAD R27, R4.reuse, 0x4, R3 ;  /* 0x00000004041b7824 */ /* 0x040fe400078e0203 */
[----:B------:R-:W-:Y:S01]  /*0750*/  VIADD R4, R4, 0x8 ;  /* 0x0000000804047836 */ /* 0x000fe20000000000 */
[----:B------:R-:W-:Y:S04]  /*0760*/  LDS R24, [R20] ;  /* 0x0000000014187984 */ /* 0x000fe80000000800 */
[----:B0-----:R-:W0:Y:S04]  /*0770*/  LDS.128 R8, [R27] ;  /* 0x000000001b087984 */ /* 0x001e280000000c00 */
[----:B------:R-:W1:Y:S04]  /*0780*/  LDS R16, [R20+0x80] ;  /* 0x0000800014107984 */ /* 0x000e680000000800 */
[----:B------:R-:W2:Y:S04]  /*0790*/  LDS R21, [R20+0x100] ;  /* 0x0001000014157984 */ /* 0x000ea80000000800 */
[----:B------:R-:W3:Y:S04]  /*07a0*/  LDS R18, [R20+0x180] ;  /* 0x0001800014127984 */ /* 0x000ee80000000800 */
[----:B------:R-:W-:Y:S04]  /*07b0*/  LDS R25, [R20+0x200] ;  /* 0x0002000014197984 */ /* 0x000fe80000000800 */
[----:B------:R-:W4:Y:S01]  /*07c0*/  LDS.128 R12, [R27+0x10] ;  /* 0x000010001b0c7984 */ /* 0x000f220000000c00 */
[----:B0----5:R-:W-:-:S03]  /*07d0*/  VIADDMNMX R28, R24, R8, R17, PT ;  /* 0x00000008181c7246 */ /* 0x021fc60003800111 */
[----:B------:R-:W0:Y:S01]  /*07e0*/  LDS R8, [R20+0x280] ;  /* 0x0002800014087984 */ /* 0x000e220000000800 */
[----:B-1----:R-:W-:-:S03]  /*07f0*/  VIADDMNMX R9, R16, R9, R28, PT ;  /* 0x0000000910097246 */ /* 0x002fc6000380011c */
[----:B------:R-:W1:Y:S01]  /*0800*/  LDS R17, [R20+0x300] ;  /* 0x0003000014117984 */ /* 0x000e620000000800 */
[----:B--2---:R-:W-:-:S03]  /*0810*/  VIADDMNMX R9, R21, R10, R9, PT ;  /* 0x0000000a15097246 */ /* 0x004fc60003800109 */
[----:B------:R-:W2:Y:S01]  /*0820*/  LDS R24, [R20+0x380] ;  /* 0x0003800014187984 */ /* 0x000ea20000000800 */
[----:B---3--:R-:W-:-:S04]  /*0830*/  VIADDMNMX R9, R18, R11, R9, PT ;  /* 0x0000000b12097246 */ /* 0x008fc80003800109 */
[----:B----4-:R-:W-:-:S04]  /*0840*/  VIADDMNMX R9, R25, R12, R9, PT ;  /* 0x0000000c19097246 */ /* 0x010fc80003800109 */
[----:B0-----:R-:W-:-:S04]  /*0850*/  VIADDMNMX R8, R8, R13, R9, PT ;  /* 0x0000000d08087246 */ /* 0x001fc80003800109 */
[----:B-1----:R-:W-:-:S04]  /*0860*/  VIADDMNMX R17, R17, R14, R8, PT ;  /* 0x0000000e11117246 */ /* 0x002fc80003800108 */
[----:B--2---:R-:W-:-:S07]  /*0870*/  VIADDMNMX R17, R24, R15, R17, PT ;  /* 0x0000000f18117246 */ /* 0x004fce0003800111 */
.L_x_3:
[----:B------:R-:W-:Y:S05]  /*0880*/  @!P1 BRA `(.L_x_0) ;  /* 0x0000000000789947 */ /* 0x000fea0003800000 */
[----:B------:R-:W-:Y:S02]  /*0890*/  ISETP.GE.U32.AND P0, PT, R26, 0x4, PT ;  /* 0x000000041a00780c */ /* 0x000fe40003f06070 */
[----:B------:R-:W-:-:S04]  /*08a0*/  LOP3.LUT R2, R2, 0x3, RZ, 0xc0, !PT ;  /* 0x0000000302027812 */ /* 0x000fc800078ec0ff */
[----:B------:R-:W-:-:S07]  /*08b0*/  ISETP.NE.AND P1, PT, R2, RZ, PT ;  /* 0x000000ff0200720c */ /* 0x000fce0003f25270 */
[----:B------:R-:W-:Y:S06]  /*08c0*/  @!P0 BRA `(.L_x_4) ;  /* 0x0000000000308947 */ /* 0x000fec0003800000 */
[C---:B0-----:R-:W-:Y:S02]  /*08d0*/  IMAD R8, R4.reuse, 0x4, R3 ;  /* 0x0000000404087824 */ /* 0x041fe400078e0203 */
[C---:B------:R-:W-:Y:S02]  /*08e0*/  IMAD R19, R4.reuse, 0x80, R19 ;  /* 0x0000008004137824 */ /* 0x040fe400078e0213 */
[----:B------:R-:W-:Y:S02]  /*08f0*/  VIADD R4, R4, 0x4 ;  /* 0x0000000404047836 */ /* 0x000fe40000000000 */
[----:B------:R-:W-:Y:S04]  /*0900*/  LDS.128 R8, [R8] ;  /* 0x0000000008087984 */ /* 0x000fe80000000c00 */
[----:B------:R-:W0:Y:S04]  /*0910*/  LDS R3, [R19] ;  /* 0x0000000013037984 */ /* 0x000e280000000800 */
[----:B------:R-:W1:Y:S04]  /*0920*/  LDS R13, [R19+0x80] ;  /* 0x00008000130d7984 */ /* 0x000e680000000800 */
[----:B------:R-:W2:Y:S04]  /*0930*/  LDS R14, [R19+0x100] ;  /* 0x00010000130e7984 */ /* 0x000ea80000000800 */
[----:B------:R-:W3:Y:S01]  /*0940*/  LDS R15, [R19+0x180] ;  /* 0x00018000130f7984 */ /* 0x000ee20000000800 */
[----:B0----5:R-:W-:-:S04]  /*0950*/  VIADDMNMX R12, R3, R8, R17, PT ;  /* 0x00000008030c7246 */ /* 0x021fc80003800111 */
[----:B-1----:R-:W-:-:S04]  /*0960*/  VIADDMNMX R9, R13, R9, R12, PT ;  /* 0x000000090d097246 */ /* 0x002fc8000380010c */
[----:B--2---:R-:W-:-:S04]  /*0970*/  VIADDMNMX R10, R14, R10, R9, PT ;  /* 0x0000000a0e0a7246 */ /* 0x004fc80003800109 */
[----:B---3--:R-:W-:-:S07]  /*0980*/  VIADDMNMX R17, R15, R11, R10, PT ;  /* 0x0000000b0f117246 */ /* 0x008fce000380010a */
.L_x_4:
[----:B------:R-:W-:Y:S05]  /*0990*/  @!P1 BRA `(.L_x_0) ;  /* 0x0000000000349947 */ /* 0x000fea0003800000 */
[C---:B------:R-:W-:Y:S02]  /*09a0*/  IMAD R0, R4.reuse, 0x80, R0 ;  /* 0x0000008004007824 */ /* 0x040fe400078e0200 */
[----:B------:R-:W-:Y:S02]  /*09b0*/  IMAD R7, R4, 0x4, R7 ;  /* 0x0000000404077824 */ /* 0x000fe400078e0207 */
[----:B------:R-:W-:Y:S02]  /*09c0*/  IMAD.MOV R2, RZ, RZ, -R2 ;  /* 0x000000ffff027224 */ /* 0x000fe400078e0a02 */
[----:B------:R-:W-:Y:S02]  /*09d0*/  IMAD.IADD R0, R5, 0x1, R0 ;  /* 0x0000000105007824 */ /* 0x000fe400078e0200 */
[----:B------:R-:W-:-:S07]  /*09e0*/  IMAD.IADD R6, R6, 0x1, R7 ;  /* 0x0000000106067824 */ /* 0x000fce00078e0207 */
.L_x_5:
[----:B------:R1:W-:Y:S01]  /*09f0*/  LDS R4, [R6] ;  /* 0x0000000006047984 */ /* 0x0003e20000000800 */
[----:B------:R-:W-:-:S03]  /*0a00*/  VIADD R2, R2, 0x1 ;  /* 0x0000000102027836 */ /* 0x000fc60000000000 */
[----:B------:R2:W3:Y:S02]  /*0a10*/  LDS R3, [R0] ;  /* 0x0000000000037984 */ /* 0x0004e40000000800 */
[----:B------:R-:W-:Y:S01]  /*0a20*/  ISETP.NE.AND P0, PT, R2, RZ, PT ;  /* 0x000000ff0200720c */ /* 0x000fe20003f05270 */
[----:B-1----:R-:W-:Y:S02]  /*0a30*/  VIADD R6, R6, 0x4 ;  /* 0x0000000406067836 */ /* 0x002fe40000000000 */
[----:B--2---:R-:W-:Y:S01]  /*0a40*/  VIADD R0, R0, 0x80 ;  /* 0x0000008000007836 */ /* 0x004fe20000000000 */
[----:B---3-5:R-:W-:-:S09]  /*0a50*/  VIADDMNMX R17, R3, R4, R17, PT ;  /* 0x0000000403117246 */ /* 0x028fd20003800111 */
[----:B------:R-:W-:Y:S05]  /*0a60*/  @P0 BRA `(.L_x_5) ;  /* 0xfffffffc00e00947 */ /* 0x000fea000383ffff */
.L_x_0:
[----:B-----5:R-:W-:Y:S01]  /*0a70*/  STG.E desc[UR6][R22.64], R17 ;  /* 0x0000001116007986 */ /* 0x020fe2000c101906 */
[----:B------:R-:W-:Y:S05]  /*0a80*/  EXIT ;  /* 0x000000000000794d */ /* 0x000fea0003800000 */
.L_x_6:
[----:B------:R-:W-:-:S00]  /*0a90*/  BRA `(.L_x_6) ;  /* 0xfffffffc00fc7947 */ /* 0x000fc0000383ffff */
[----:B------:R-:W-:-:S00]  /*0aa0*/  NOP ;  /* 0x0000000000007918 */ /* 0x000fc00000000000 */
        /* <DEDUP_REMOVED lines=13> */
.L_x_23:


//--------------------- .text._Z9phase_twoPiiiii  --------------------------
	.section	.text._Z9phase_twoPiiiii,"ax",@progbits
	.align	128
        .global         _Z9phase_twoPiiiii
        .type           _Z9phase_twoPiiiii,@function
        .size           _Z9phase_twoPiiiii,(.L_x_24 - _Z9phase_twoPiiiii)
        .other          _Z9phase_twoPiiiii,@"STO_CUDA_ENTRY STV_DEFAULT"
_Z9phase_twoPiiiii:
.text._Z9phase_twoPiiiii:
[----:B------:R-:W-:Y:S08]  /*0000*/  LDC R1, c[0x0][0x37c] ;  /* 0x0000df00ff017b82 */ /* 0x000ff00000000800 */
[----:B------:R-:W0:Y:S08]  /*0010*/  S2UR UR4, SR_CTAID.X ;  /* 0x00000000000479c3 */ /* 0x000e300000002500 */
[----:B------:R-:W0:Y:S02]  /*0020*/  LDC R0, c[0x0][0x388] ;  /* 0x0000e200ff007b82 */ /* 0x000e240000000800 */
[----:B0-----:R-:W-:-:S13]  /*0030*/  ISETP.NE.AND P0, PT, R0, UR4, PT ;  /* 0x0000000400007c0c */ /* 0x001fda000bf05270 */
[----:B------:R-:W-:Y:S05]  /*0040*/  @!P0 EXIT ;  /* 0x000000000000894d */ /* 0x000fea0003800000 */
[----:B------:R-:W0:Y:S01]  /*0050*/  S2UR UR12, SR_CTAID.Y ;  /* 0x00000000000c79c3 */ /* 0x000e220000002600 */
[----:B------:R-:W1:Y:S01]  /*0060*/  LDCU.64 UR10, c[0x0][0x358] ;  /* 0x00006b00ff0a77ac */ /* 0x000e620008000a00 */
[----:B0-----:R-:W-:-:S09]  /*0070*/  UISETP.NE.AND UP0, UPT, UR12, URZ, UPT ;  /* 0x000000ff0c00728c */ /* 0x001fd2000bf05270 */
[----:B-1----:R-:W-:Y:S05]  /*0080*/  BRA.U UP0, `(.L_x_7) ;  /* 0x0000000100247547 */ /* 0x002fea000b800000 */
[----:B------:R-:W0:Y:S01]  /*0090*/  S2R R4, SR_TID.Y ;  /* 0x0000000000047919 */ /* 0x000e220000002200 */
[----:B------:R-:W1:Y:S01]  /*00a0*/  LDC R3, c[0x0][0x360] ;  /* 0x0000d800ff037b82 */ /* 0x000e620000000800 */
[----:B------:R-:W0:Y:S01]  /*00b0*/  LDCU UR8, c[0x0][0x394] ;  /* 0x00007280ff0877ac */ /* 0x000e220008000800 */
[----:B------:R-:W1:Y:S01]  /*00c0*/  S2R R10, SR_TID.X ;  /* 0x00000000000a7919 */ /* 0x000e620000002100 */
[----:B0-----:R-:W-:Y:S02]  /*00d0*/  VIADD R0, R4, UR8 ;  /* 0x0000000804007c36 */ /* 0x001fe40008000000 */
[----:B-1----:R-:W-:-:S03]  /*00e0*/  IMAD R3, R3, UR4, R10 ;  /* 0x0000000403037c24 */ /* 0x002fc6000f8e020a */
[----:B------:R-:W-:Y:S01]  /*00f0*/  MOV R5, R0 ;  /* 0x0000000000057202 */ /* 0x000fe20000000f00 */
[----:B------:R-:W-:Y:S01]  /*0100*/  VIADD R2, R10, UR8 ;  /* 0x000000080a027c36 */ /* 0x000fe20008000000 */
[----:B------:R-:W-:Y:S06]  /*0110*/  BRA `(.L_x_8) ;  /* 0x0000000000207947 */ /* 0x000fec0003800000 */
.L_x_7:
[----:B------:R-:W0:Y:S01]  /*0120*/  S2R R10, SR_TID.X ;  /* 0x00000000000a7919 */ /* 0x000e220000002100 */
[----:B------:R-:W1:Y:S01]  /*0130*/  LDC R5, c[0x0][0x360] ;  /* 0x0000d800ff057b82 */ /* 0x000e620000000800 */
[----:B------:R-:W0:Y:S01]  /*0140*/  LDCU UR8, c[0x0][0x394] ;  /* 0x00007280ff0877ac */ /* 0x000e220008000800 */
[----:B------:R-:W1:Y:S01]  /*0150*/  S2R R4, SR_TID.Y ;  /* 0x0000000000047919 */ /* 0x000e620000002200 */
[----:B0-----:R-:W-:Y:S02]  /*0160*/  VIADD R3, R10, UR8 ;  /* 0x000000080a037c36 */ /* 0x001fe40008000000 */
[----:B-1----:R-:W-:-:S03]  /*0170*/  IMAD R0, R5, UR4, R4 ;  /* 0x0000000405007c24 */ /* 0x002fc6000f8e0204 */
[----:B------:R-:W-:Y:S01]  /*0180*/  MOV R2, R3 ;  /* 0x0000000300027202 */ /* 0x000fe20000000f00 */
[----:B------:R-:W-:-:S07]  /*0190*/  VIADD R5, R4, UR8 ;  /* 0x0000000804057c36 */ /* 0x000fce0008000000 */
.L_x_8:
[----:B------:R-:W0:Y:S01]  /*01a0*/  LDCU UR9, c[0x0][0x390] ;  /* 0x00007200ff0977ac */ /* 0x000e220008000800 */
[----:B------:R-:W1:Y:S01]  /*01b0*/  LDC.64 R8, c[0x0][0x380] ;  /* 0x0000e000ff087b82 */ /* 0x000e620000000a00 */
[----:B------:R-:W-:Y:S01]  /*01c0*/  VIMNMX R6, PT, PT, R5, R2, !PT ;  /* 0x0000000205067248 */ /* 0x000fe20007fe0100 */
[----:B------:R-:W-:Y:S01]  /*01d0*/  IMAD.MOV.U32 R7, RZ, RZ, 0x3b9aca00 ;  /* 0x3b9aca00ff077424 */ /* 0x000fe200078e00ff */
[----:B------:R-:W2:Y:S02]  /*01e0*/  LDCU UR4, c[0x0][0x38c] ;  /* 0x00007180ff0477ac */ /* 0x000ea40008000800 */
[----:B0-----:R-:W-:Y:S02]  /*01f0*/  ISETP.GE.AND P0, PT, R6, UR9, PT ;  /* 0x0000000906007c0c */ /* 0x001fe4000bf06270 */
[----:B------:R-:W-:Y:S01]  /*0200*/  VIMNMX R6, PT, PT, R3, R0, !PT ;  /* 0x0000000003067248 */ /* 0x000fe20007fe0100 */
[----:B--2---:R-:W-:-:S03]  /*0210*/  IMAD R3, R0, UR4, R3 ;  /* 0x0000000400037c24 */ /* 0x004fc6000f8e0203 */
[----:B------:R-:W-:Y:S01]  /*0220*/  ISETP.GE.AND P1, PT, R6, UR9, PT ;  /* 0x0000000906007c0c */ /* 0x000fe2000bf26270 */
[----:B------:R-:W-:-:S06]  /*0230*/  IMAD.MOV.U32 R6, RZ, RZ, 0x3b9aca00 ;  /* 0x3b9aca00ff067424 */ /* 0x000fcc00078e00ff */
[----:B------:R-:W-:Y:S02]  /*0240*/  @!P0 IMAD R5, R5, UR4, R2 ;  /* 0x0000000405058c24 */ /* 0x000fe4000f8e0202 */
[----:B-1----:R-:W-:-:S04]  /*0250*/  IMAD.WIDE R2, R3, 0x4, R8 ;  /* 0x0000000403027825 */ /* 0x002fc800078e0208 */
[----:B------:R-:W-:Y:S01]  /*0260*/  @!P0 IMAD.WIDE R8, R5, 0x4, R8 ;  /* 0x0000000405088825 */ /* 0x000fe200078e0208 */
[----:B------:R-:W2:Y:S04]  /*0270*/  @!P1 LDG.E R7, desc[UR10][R2.64] ;  /* 0x0000000a02079981 */ /* 0x000ea8000c1e1900 */
[----:B------:R-:W3:Y:S01]  /*0280*/  @!P0 LDG.E R6, desc[UR10][R8.64] ;  /* 0x0000000a08068981 */ /* 0x000ee2000c1e1900 */
[----:B------:R-:W0:Y:S01]  /*0290*/  S2UR UR6, SR_CgaCtaId ;  /* 0x00000000000679c3 */ /* 0x000e220000008800 */
[----:B------:R-:W-:Y:S01]  /*02a0*/  UMOV UR4, 0x400 ;  /* 0x0000040000047882 */ /* 0x000fe20000000000 */
[----:B------:R-:W-:Y:S01]  /*02b0*/  IMAD.SHL.U32 R5, R10, 0x4, RZ ;  /* 0x000000040a057824 */ /* 0x000fe200078e00ff */
[----:B------:R-:W-:Y:S01]  /*02c0*/  UIADD3 UR5, UPT, UPT, UR4, 0x1000, URZ ;  /* 0x0000100004057890 */ /* 0x000fe2000fffe0ff */
[----:B------:R-:W-:Y:S01]  /*02d0*/  SHF.L.U32 R4, R4, 0x7, RZ ;  /* 0x0000000704047819 */ /* 0x000fe200000006ff */
[----:B0-----:R-:W-:-:S02]  /*02e0*/  ULEA UR4, UR6, UR4, 0x18 ;  /* 0x0000000406047291 */ /* 0x001fc4000f8ec0ff */
[----:B------:R-:W-:-:S04]  /*02f0*/  ULEA UR5, UR6, UR5, 0x18 ;  /* 0x0000000506057291 */ /* 0x000fc8000f8ec0ff */
[C-C-:B------:R-:W-:Y:S02]  /*0300*/  IADD3 R0, PT, PT, R5.reuse, UR4, R4.reuse ;  /* 0x0000000405007c10 */ /* 0x140fe4000fffe004 */
[----:B------:R-:W-:-:S03]  /*0310*/  IADD3 R11, PT, PT, R5, UR5, R4 ;  /* 0x00000005050b7c10 */ /* 0x000fc6000fffe004 */
[----:B--2---:R0:W-:Y:S04]  /*0320*/  STS [R0], R7 ;  /* 0x0000000700007388 */ /* 0x0041e80000000800 */
[----:B---3--:R0:W-:Y:S01]  /*0330*/  STS [R11], R6 ;  /* 0x000000060b007388 */ /* 0x0081e20000000800 */
[----:B------:R-:W-:Y:S05]  /*0340*/  @P1 EXIT ;  /* 0x000000000000194d */ /* 0x000fea0003800000 */
[----:B------:R-:W1:Y:S01]  /*0350*/  LDCU UR7, c[0x0][0x360] ;  /* 0x00006c00ff0777ac */ /* 0x000e620008000800 */
[----:B------:R-:W-:-:S04]  /*0360*/  UIADD3 UR6, UPT, UPT, -UR8, UR9, URZ ;  /* 0x0000000908067290 */ /* 0x000fc8000fffe1ff */
[----:B-1----:R-:W-:-:S04]  /*0370*/  UISETP.LT.U32.AND UP0, UPT, UR6, UR7, UPT ;  /* 0x000000070600728c */ /* 0x002fc8000bf01070 */
[----:B------:R-:W-:Y:S02]  /*0380*/  USEL UR7, UR6, UR7, UP0 ;  /* 0x0000000706077287 */ /* 0x000fe40008000000 */
[----:B------:R-:W-:-:S09]  /*0390*/  UISETP.NE.AND UP0, UPT, UR12, URZ, UPT ;  /* 0x000000ff0c00728c */ /* 0x000fd2000bf05270 */
[----:B------:R-:W-:Y:S05]  /*03a0*/  BRA.U !UP0, `(.L_x_9) ;  /* 0x0000000508987547 */ /* 0x000fea000b800000 */
[----:B------:R-:W-:-:S09]  /*03b0*/  UISETP.NE.AND UP0, UPT, UR6, URZ, UPT ;  /* 0x000000ff0600728c */ /* 0x000fd2000bf05270 */
[----:B------:R-:W-:Y:S05]  /*03c0*/  BRA.U !UP0, `(.L_x_10) ;  /* 0x0000000d08587547 */ /* 0x000fea000b800000 */
[----:B------:R-:W-:Y:S01]  /*03d0*/  UISETP.LT.U32.AND UP0, UPT, UR7, 0x1, UPT ;  /* 0x000000010700788c */ /* 0x000fe2000bf01070 */
[----:B0-----:R-:W-:-:S03]  /*03e0*/  IMAD.MOV.U32 R6, RZ, RZ, RZ ;  /* 0x000000ffff067224 */ /* 0x001fc600078e00ff */
[----:B------:R-:W-:Y:S02]  /*03f0*/  USEL UR6, UR7, 0x1, !UP0 ;  /* 0x0000000107067887 */ /* 0x000fe4000c000000 */
[----:B------:R-:W-:Y:S02]  /*0400*/  UISETP.GE.U32.AND UP0, UPT, UR7, 0x4, UPT ;  /* 0x000000040700788c */ /* 0x000fe4000bf06070 */
[----:B------:R-:W-:-:S07]  /*0410*/  ULOP3.LUT UR8, UR6, 0x3, URZ, 0xc0, !UPT ;  /* 0x0000000306087892 */ /* 0x000fce000f8ec0ff */
[----:B------:R-:W-:Y:S05]  /*0420*/  BRA.U !UP0, `(.L_x_11) ;  /* 0x0000000508247547 */ /* 0x000fea000b800000 */
[----:B------:R-:W-:Y:S01]  /*0430*/  BAR.SYNC.DEFER_BLOCKING 0x0 ;  /* 0x0000000000007b1d */ /* 0x000fe20000010000 */
[----:B------:R-:W-:Y:S02]  /*0440*/  ULOP3.LUT UR7, UR6, 0xfffffffc, URZ, 0xc0, !UPT ;  /* 0xfffffffc06077892 */ /* 0x000fe4000f8ec0ff */
[----:B------:R-:W-:Y:S02]  /*0450*/  ULOP3.LUT UR6, UR6, 0x7fc, URZ, 0xc0, !UPT ;  /* 0x000007fc06067892 */ /* 0x000fe4000f8ec0ff */
[----:B------:R-:W-:-:S04]  /*0460*/  UIADD3 UR7, UPT, UPT, -UR7, 0x4, URZ ;  /* 0x0000000407077890 */ /* 0x000fc8000fffe1ff */
[----:B------:R-:W-:Y:S01]  /*0470*/  UISETP.NE.AND UP0, UPT, UR7, URZ, UPT ;  /* 0x000000ff0700728c */ /* 0x000fe2000bf05270 */
[----:B------:R-:W-:Y:S04]  /*0480*/  LDS R6, [R4+UR4] ;  /* 0x0000000404067984 */ /* 0x000fe80008000800 */
[----:B------:R-:W0:Y:S04]  /*0490*/  LDS R7, [R5+UR5] ;  /* 0x0000000505077984 */ /* 0x000e280008000800 */
[----:B------:R-:W1:Y:S01]  /*04a0*/  LDS R8, [R0] ;  /* 0x0000000000087984 */ /* 0x000e620000000800 */
[----:B0-----:R-:W-:-:S04]  /*04b0*/  IADD3 R7, PT, PT, R6, R7, RZ ;  /* 0x0000000706077210 */ /* 0x001fc80007ffe0ff */
[----:B-1----:R-:W-:-:S13]  /*04c0*/  ISETP.GE.AND P0, PT, R7, R8, PT ;  /* 0x000000080700720c */ /* 0x002fda0003f06270 */
[----:B------:R-:W-:Y:S01]  /*04d0*/  @!P0 STS [R0], R7 ;  /* 0x0000000700008388 */ /* 0x000fe20000000800 */
[----:B------:R-:W-:Y:S06]  /*04e0*/  BAR.SYNC.DEFER_BLOCKING 0x0 ;  /* 0x0000000000007b1d */ /* 0x000fec0000010000 */
[----:B------:R-:W-:Y:S04]  /*04f0*/  LDS R6, [R4+UR4+0x4] ;  /* 0x0000040404067984 */ /* 0x000fe80008000800 */
[----:B------:R-:W0:Y:S04]  /*0500*/  LDS R9, [R5+UR5+0x80] ;  /* 0x0000800505097984 */ /* 0x000e280008000800 */
[----:B------:R-:W1:Y:S01]  /*0510*/  LDS R8, [R0] ;  /* 0x0000000000087984 */ /* 0x000e620000000800 */
[----:B0-----:R-:W-:-:S05]  /*0520*/  IMAD.IADD R9, R6, 0x1, R9 ;  /* 0x0000000106097824 */ /* 0x001fca00078e0209 */
[----:B-1----:R-:W-:-:S13]  /*0530*/  ISETP.GE.AND P0, PT, R9, R8, PT ;  /* 0x000000080900720c */ /* 0x002fda0003f06270 */
[----:B------:R0:W-:Y:S01]  /*0540*/  @!P0 STS [R0], R9 ;  /* 0x0000000900008388 */ /* 0x0001e20000000800 */
[----:B------:R-:W-:Y:S01]  /*0550*/  BAR.SYNC.DEFER_BLOCKING 0x0 ;  /* 0x0000000000007b1d */ /* 0x000fe20000010000 */
[----:B0-----:R-:W-:-:S05]  /*0560*/  IADD3 R9, PT, PT, R5, UR5, RZ ;  /* 0x0000000505097c10 */ /* 0x001fca000fffe0ff */
[----:B------:R-:W-:Y:S04]  /*0570*/  LDS R6, [R4+UR4+0x8] ;  /* 0x0000080404067984 */ /* 0x000fe80008000800 */
[----:B------:R-:W0:Y:S04]  /*0580*/  LDS R11, [R5+UR5+0x100] ;  /* 0x00010005050b7984 */ /* 0x000e280008000800 */
[----:B------:R-:W1:Y:S01]  /*0590*/  LDS R8, [R0] ;  /* 0x0000000000087984 */ /* 0x000e620000000800 */
[----:B0-----:R-:W-:-:S05]  /*05a0*/  IMAD.IADD R11, R6, 0x1, R11 ;  /* 0x00000001060b7824 */ /* 0x001fca00078e020b */
[----:B-1----:R-:W-:Y:S01]  /*05b0*/  ISETP.GE.AND P0, PT, R11, R8, PT ;  /* 0x000000080b00720c */ /* 0x002fe20003f06270 */
[----:B------:R-:W-:-:S12]  /*05c0*/  VIADD R8, R4, UR4 ;  /* 0x0000000404087c36 */ /* 0x000fd80008000000 */
[----:B------:R-:W-:Y:S01]  /*05d0*/  @!P0 STS [R0], R11 ;  /* 0x0000000b00008388 */ /* 0x000fe20000000800 */
[----:B------:R-:W-:Y:S06]  /*05e0*/  BAR.SYNC.DEFER_BLOCKING 0x0 ;  /* 0x0000000000007b1d */ /* 0x000fec0000010000 */
[----:B------:R-:W-:Y:S04]  /*05f0*/  LDS R6, [R4+UR4+0xc] ;  /* 0x00000c0404067984 */ /* 0x000fe80008000800 */
[----:B------:R-:W0:Y:S04]  /*0600*/  LDS R13, [R5+UR5+0x180] ;  /* 0x00018005050d7984 */ /* 0x000e280008000800 */
[----:B------:R-:W1:Y:S01]  /*0610*/  LDS R7, [R0] ;  /* 0x0000000000077984 */ /* 0x000e620000000800 */
[----:B0-----:R-:W-:Y:S01]  /*0620*/  IADD3 R13, PT, PT, R6, R13, RZ ;  /* 0x0000000d060d7210 */ /* 0x001fe20007ffe0ff */
[----:B------:R-:W-:-:S03]  /*0630*/  IMAD.U32 R6, RZ, RZ, UR6 ;  /* 0x00000006ff067e24 */ /* 0x000fc6000f8e00ff */
[----:B-1----:R-:W-:-:S13]  /*0640*/  ISETP.GE.AND P0, PT, R13, R7, PT ;  /* 0x000000070d00720c */ /* 0x002fda0003f06270 */
[----:B------:R0:W-:Y:S01]  /*0650*/  @!P0 STS [R0], R13 ;  /* 0x0000000d00008388 */ /* 0x0001e20000000800 */
[----:B------:R-:W-:Y:S01]  /*0660*/  @!P0 IMAD.MOV.U32 R7, RZ, RZ, R13 ;  /* 0x000000ffff078224 */ /* 0x000fe200078e000d */
[----:B------:R-:W-:Y:S06]  /*0670*/  BRA.U !UP0, `(.L_x_11) ;  /* 0x0000000108907547 */ /* 0x000fec000b800000 */
[----:B------:R-:W-:Y:S01]  /*0680*/  VIADD R10, R8, 0x18 ;  /* 0x00000018080a7836 */ /* 0x000fe20000000000 */
[----:B------:R-:W-:-:S07]  /*0690*/  IADD3 R11, PT, PT, R9, 0x300, RZ ;  /* 0x00000300090b7810 */ /* 0x000fce0007ffe0ff */
.L_x_12:
[----:B------:R-:W-:Y:S01]  /*06a0*/  BAR.SYNC.DEFER_BLOCKING 0x0 ;  /* 0x0000000000007b1d */ /* 0x000fe20000010000 */
[----:B------:R-:W-:-:S04]  /*06b0*/  UIADD3 UR7, UPT, UPT, UR7, 0x4, URZ ;  /* 0x0000000407077890 */ /* 0x000fc8000fffe0ff */
[----:B------:R-:W-:Y:S01]  /*06c0*/  UISETP.NE.AND UP0, UPT, UR7, URZ, UPT ;  /* 0x000000ff0700728c */ /* 0x000fe2000bf05270 */
[----:B------:R-:W-:Y:S04]  /*06d0*/  LDS R7, [R10+-0x8] ;  /* 0xfffff8000a077984 */ /* 0x000fe80000000800 */
[----:B-1----:R-:W1:Y:S04]  /*06e0*/  LDS R8, [R11+-0x100] ;  /* 0xffff00000b087984 */ /* 0x002e680000000800 */
[----:B------:R-:W2:Y:S01]  /*06f0*/  LDS R9, [R0] ;  /* 0x0000000000097984 */ /* 0x000ea20000000800 */
[----:B-1----:R-:W-:-:S05]  /*0700*/  IMAD.IADD R12, R7, 0x1, R8 ;  /* 0x00000001070c7824 */ /* 0x002fca00078e0208 */
[----:B--2---:R-:W-:-:S13]  /*0710*/  ISETP.GE.AND P0, PT, R12, R9, PT ;  /* 0x000000090c00720c */ /* 0x004fda0003f06270 */
[----:B------:R-:W-:Y:S01]  /*0720*/  @!P0 STS [R0], R12 ;  /* 0x0000000c00008388 */ /* 0x000fe20000000800 */
[----:B------:R-:W-:Y:S06]  /*0730*/  BAR.SYNC.DEFER_BLOCKING 0x0 ;  /* 0x0000000000007b1d */ /* 0x000fec0000010000 */
[----:B------:R-:W-:Y:S04]  /*0740*/  LDS R7, [R10+-0x4] ;  /* 0xfffffc000a077984 */ /* 0x000fe80000000800 */
[----:B------:R-:W0:Y:S04]  /*0750*/  LDS R8, [R11+-0x80] ;  /* 0xffff80000b087984 */ /* 0x000e280000000800 */
[----:B------:R-:W1:Y:S01]  /*0760*/  LDS R9, [R0] ;  /* 0x0000000000097984 */ /* 0x000e620000000800 */
[----:B0-----:R-:W-:-:S05]  /*0770*/  IMAD.IADD R13, R7, 0x1, R8 ;  /* 0x00000001070d7824 */ /* 0x001fca00078e0208 */
[----:B-1----:R-:W-:-:S13]  /*0780*/  ISETP.GE.AND P0, PT, R13, R9, PT ;  /* 0x000000090d00720c */ /* 0x002fda0003f06270 */
[----:B------:R-:W-:Y:S01]  /*0790*/  @!P0 STS [R0], R13 ;  /* 0x0000000d00008388 */ /* 0x000fe20000000800 */
[----:B------:R-:W-:Y:S06]  /*07a0*/  BAR.SYNC.DEFER_BLOCKING 0x0 ;  /* 0x0000000000007b1d */ /* 0x000fec0000010000 */
[----:B------:R-:W-:Y:S04]  /*07b0*/  LDS R7, [R10] ;  /* 0x000000000a077984 */ /* 0x000fe80000000800 */
[----:B------:R-:W0:Y:S04]  /*07c0*/  LDS R8, [R11] ;  /* 0x000000000b087984 */ /* 0x000e280000000800 */
[----:B------:R-:W1:Y:S01]  /*07d0*/  LDS R9, [R0] ;  /* 0x0000000000097984 */ /* 0x000e620000000800 */
[----:B0-----:R-:W-:-:S04]  /*07e0*/  IADD3 R12, PT, PT, R7, R8, RZ ;  /* 0x00000008070c7210 */ /* 0x001fc80007ffe0ff */
[----:B-1----:R-:W-:-:S13]  /*07f0*/  ISETP.GE.AND P0, PT, R12, R9, PT ;  /* 0x000000090c00720c */ /* 0x002fda0003f06270 */
[----:B------:R-:W-:Y:S01]  /*0800*/  @!P0 STS [R0], R12 ;  /* 0x0000000c00008388 */ /* 0x000fe20000000800 */
[----:B------:R-:W-:Y:S06]  /*0810*/  BAR.SYNC.DEFER_BLOCKING 0x0 ;  /* 0x0000000000007b1d */ /* 0x000fec0000010000 */
[----:B------:R0:W-:Y:S04]  /*0820*/  LDS R8, [R10+0x4] ;  /* 0x000004000a087984 */ /* 0x0001e80000000800 */
[----:B------:R1:W2:Y:S04]  /*0830*/  LDS R9, [R11+0x80] ;  /* 0x000080000b097984 */ /* 0x0002a80000000800 */
[----:B------:R-:W3:Y:S01]  /*0840*/  LDS R7, [R0] ;  /* 0x0000000000077984 */ /* 0x000ee20000000800 */
[----:B0-----:R-:W-:Y:S01]  /*0850*/  IADD3 R10, PT, PT, R10, 0x10, RZ ;  /* 0x000000100a0a7810 */ /* 0x001fe20007ffe0ff */
[----:B-1----:R-:W-:-:S02]  /*0860*/  VIADD R11, R11, 0x200 ;  /* 0x000002000b0b7836 */ /* 0x002fc40000000000 */
[----:B--2---:R-:W-:-:S05]  /*0870*/  IMAD.IADD R8, R8, 0x1, R9 ;  /* 0x0000000108087824 */ /* 0x004fca00078e0209 */
[----:B---3--:R-:W-:-:S13]  /*0880*/  ISETP.GE.AND P0, PT, R8, R7, PT ;  /* 0x000000070800720c */ /* 0x008fda0003f06270 */
[----:B------:R1:W-:Y:S01]  /*0890*/  @!P0 STS [R0], R8 ;  /* 0x0000000800008388 */ /* 0x0003e20000000800 */
[----:B------:R-:W-:Y:S01]  /*08a0*/  @!P0 IMAD.MOV.U32 R7, RZ, RZ, R8 ;  /* 0x000000ffff078224 */ /* 0x000fe200078e0008 */
[----:B------:R-:W-:Y:S06]  /*08b0*/  BRA.U UP0, `(.L_x_12) ;  /* 0xfffffffd00787547 */ /* 0x000fec000b83ffff */
.L_x_11:
[----:B------:R-:W-:-:S09]  /*08c0*/  UISETP.NE.AND UP0, UPT, UR8, URZ, UPT ;  /* 0x000000ff0800728c */ /* 0x000fd2000bf05270 */
[----:B------:R-:W-:Y:S05]  /*08d0*/  BRA.U !UP0, `(.L_x_10) ;  /* 0x0000000908147547 */ /* 0x000fea000b800000 */
[C---:B------:R-:W-:Y:S01]  /*08e0*/  LEA R4, R6.reuse, R4, 0x2 ;  /* 0x0000000406047211 */ /* 0x040fe200078e10ff */
[----:B------:R-:W-:Y:S01]  /*08f0*/  IMAD R5, R6, 0x80, R5 ;  /* 0x0000008006057824 */ /* 0x000fe200078e0205 */
[----:B------:R-:W-:-:S03]  /*0900*/  UIADD3 UR8, UPT, UPT, -UR8, URZ, URZ ;  /* 0x000000ff08087290 */ /* 0x000fc6000fffe1ff */
[----:B------:R-:W-:Y:S02]  /*0910*/  VIADD R5, R5, UR5 ;  /* 0x0000000505057c36 */ /* 0x000fe40008000000 */
[----:B------:R-:W-:-:S07]  /*0920*/  VIADD R4, R4, UR4 ;  /* 0x0000000404047c36 */ /* 0x000fce0008000000 */
.L_x_13:
[----:B------:R-:W-:Y:S01]  /*0930*/  BAR.SYNC.DEFER_BLOCKING 0x0 ;  /* 0x0000000000007b1d */ /* 0x000fe20000010000 */
[----:B------:R-:W-:-:S04]  /*0940*/  UIADD3 UR8, UPT, UPT, UR8, 0x1, URZ ;  /* 0x0000000108087890 */ /* 0x000fc8000fffe0ff */
[----:B------:R-:W-:Y:S01]  /*0950*/  UISETP.NE.AND UP0, UPT, UR8, URZ, UPT ;  /* 0x000000ff0800728c */ /* 0x000fe2000bf05270 */
[----:B--2---:R2:W-:Y:S04]  /*0960*/  LDS R6, [R4] ;  /* 0x0000000004067984 */ /* 0x0045e80000000800 */
[----:B------:R3:W4:Y:S04]  /*0970*/  LDS R9, [R5] ;  /* 0x0000000005097984 */ /* 0x0007280000000800 */
[----:B------:R-:W5:Y:S01]  /*0980*/  LDS R7, [R0] ;  /* 0x0000000000077984 */ /* 0x000f620000000800 */
[----:B--2---:R-:W-:Y:S01]  /*0990*/  VIADD R4, R4, 0x4 ;  /* 0x0000000404047836 */ /* 0x004fe20000000000 */
[----:B---3--:R-:W-:-:S02]  /*09a0*/  IADD3 R5, PT, PT, R5, 0x80, RZ ;  /* 0x0000008005057810 */ /* 0x008fc40007ffe0ff */
[----:B----4-:R-:W-:-:S04]  /*09b0*/  IADD3 R6, PT, PT, R6, R9, RZ ;  /* 0x0000000906067210 */ /* 0x010fc80007ffe0ff */
[----:B-----5:R-:W-:-:S13]  /*09c0*/  ISETP.GE.AND P0, PT, R6, R7, PT ;  /* 0x000000070600720c */ /* 0x020fda0003f06270 */
[----:B------:R2:W-:Y:S01]  /*09d0*/  @!P0 STS [R0], R6 ;  /* 0x0000000600008388 */ /* 0x0005e20000000800 */
[----:B------:R-:W-:Y:S01]  /*09e0*/  @!P0 IMAD.MOV.U32 R7, RZ, RZ, R6 ;  /* 0x000000ffff078224 */ /* 0x000fe200078e0006 */
[----:B------:R-:W-:Y:S06]  /*09f0*/  BRA.U UP0, `(.L_x_13) ;  /* 0xfffffffd00cc7547 */ /* 0x000fec000b83ffff */
[----:B------:R-:W-:Y:S05]  /*0a00*/  BRA `(.L_x_10) ;  /* 0x0000000400c87947 */ /* 0x000fea0003800000 */
.L_x_9:
        /* <DEDUP_REMOVED lines=16> */
[----:B0-----:R-:W-:-:S05]  /*0b10*/  IMAD.IADD R7, R6, 0x1, R7 ;  /* 0x0000000106077824 */ /* 0x001fca00078e0207 */
[----:B-1----:R-:W-:-:S13]  /*0b20*/  ISETP.GE.AND P0, PT, R7, R8, PT ;  /* 0x000000080700720c */ /* 0x002fda0003f06270 */
[----:B------:R-:W-:Y:S01]  /*0b30*/  @!P0 STS [R0], R7 ;  /* 0x0000000700008388 */ /* 0x000fe20000000800 */
[----:B------:R-:W-:Y:S06]  /*0b40*/  BAR.SYNC.DEFER_BLOCKING 0x0 ;  /* 0x0000000000007b1d */ /* 0x000fec0000010000 */
[----:B------:R-:W-:Y:S04]  /*0b50*/  LDS R6, [R4+UR5+0x4] ;  /* 0x0000040504067984 */ /* 0x000fe80008000800 */
[----:B------:R-:W0:Y:S04]  /*0b60*/  LDS R9, [R5+UR4+0x80] ;  /* 0x0000800405097984 */ /* 0x000e280008000800 */
[----:B------:R-:W1:Y:S01]  /*0b70*/  LDS R8, [R0] ;  /* 0x0000000000087984 */ /* 0x000e620000000800 */
[----:B0-----:R-:W-:-:S04]  /*0b80*/  IADD3 R9, PT, PT, R6, R9, RZ ;  /* 0x0000000906097210 */ /* 0x001fc80007ffe0ff */
[----:B-1----:R-:W-:-:S13]  /*0b90*/  ISETP.GE.AND P0, PT, R9, R8, PT ;  /* 0x000000080900720c */ /* 0x002fda0003f06270 */
[----:B------:R0:W-:Y:S01]  /*0ba0*/  @!P0 STS [R0], R9 ;  /* 0x0000000900008388 */ /* 0x0001e20000000800 */
[----:B------:R-:W-:Y:S01]  /*0bb0*/  BAR.SYNC.DEFER_BLOCKING 0x0 ;  /* 0x0000000000007b1d */ /* 0x000fe20000010000 */
[----:B0-----:R-:W-:-:S05]  /*0bc0*/  VIADD R9, R5, UR4 ;  /* 0x0000000405097c36 */ /* 0x001fca0008000000 */
        /* <DEDUP_REMOVED lines=11> */
[----:B0-----:R-:W-:Y:S01]  /*0c80*/  IMAD.IADD R13, R6, 0x1, R13 ;  /* 0x00000001060d7824 */ /* 0x001fe200078e020d */
[----:B------:R-:W-:-:S04]  /*0c90*/  MOV R6, UR6 ;  /* 0x0000000600067c02 */ /* 0x000fc80008000f00 */
[----:B-1----:R-:W-:-:S13]  /*0ca0*/  ISETP.GE.AND P0, PT, R13, R7, PT ;  /* 0x000000070d00720c */ /* 0x002fda0003f06270 */
[----:B------:R0:W-:Y:S01]  /*0cb0*/  @!P0 STS [R0], R13 ;  /* 0x0000000d00008388 */ /* 0x0001e20000000800 */
[----:B------:R-:W-:Y:S01]  /*0cc0*/  @!P0 MOV R7, R13 ;  /* 0x0000000d00078202 */ /* 0x000fe20000000f00 */
[----:B------:R-:W-:Y:S06]  /*0cd0*/  BRA.U !UP0, `(.L_x_14) ;  /* 0x0000000108947547 */ /* 0x000fec000b800000 */
[----:B------:R-:W-:Y:S01]  /*0ce0*/  VIADD R10, R8, 0x18 ;  /* 0x00000018080a7836 */ /* 0x000fe20000000000 */
[----:B------:R-:W-:Y:S01]  /*0cf0*/  UMOV UR6, UR7 ;  /* 0x0000000700067c82 */ /* 0x000fe20008000000 */
[----:B------:R-:W-:-:S07]  /*0d00*/  VIADD R11, R9, 0x300 ;  /* 0x00000300090b7836 */ /* 0x000fce0000000000 */
.L_x_15:
[----:B------:R-:W-:Y:S01]  /*0d10*/  BAR.SYNC.DEFER_BLOCKING 0x0 ;  /* 0x0000000000007b1d */ /* 0x000fe20000010000 */
[----:B------:R-:W-:-:S04]  /*0d20*/  UIADD3 UR6, UPT, UPT, UR6, 0x4, URZ ;  /* 0x0000000406067890 */ /* 0x000fc8000fffe0ff */
[----:B------:R-:W-:Y:S01]  /*0d30*/  UISETP.NE.AND UP0, UPT, UR6, URZ, UPT ;  /* 0x000000ff0600728c */ /* 0x000fe2000bf05270 */
[----:B------:R-:W-:Y:S04]  /*0d40*/  LDS R7, [R10+-0x8] ;  /* 0xfffff8000a077984 */ /* 0x000fe80000000800 */
[----:B-1----:R-:W1:Y:S04]  /*0d50*/  LDS R8, [R11+-0x100] ;  /* 0xffff00000b087984 */ /* 0x002e680000000800 */
[----:B------:R-:W2:Y:S01]  /*0d60*/  LDS R9, [R0] ;  /* 0x0000000000097984 */ /* 0x000ea20000000800 */
[----:B-1----:R-:W-:-:S04]  /*0d70*/  IADD3 R12, PT, PT, R7, R8, RZ ;  /* 0x00000008070c7210 */ /* 0x002fc80007ffe0ff */
        /* <DEDUP_REMOVED lines=13> */
[----:B0-----:R-:W-:-:S05]  /*0e50*/  IMAD.IADD R12, R7, 0x1, R8 ;  /* 0x00000001070c7824 */ /* 0x001fca00078e0208 */
[----:B-1----:R-:W-:-:S13]  /*0e60*/  ISETP.GE.AND P0, PT, R12, R9, PT ;  /* 0x000000090c00720c */ /* 0x002fda0003f06270 */
[----:B------:R-:W-:Y:S01]  /*0e70*/  @!P0 STS [R0], R12 ;  /* 0x0000000c00008388 */ /* 0x000fe20000000800 */
[----:B------:R-:W-:Y:S06]  /*0e80*/  BAR.SYNC.DEFER_BLOCKING 0x0 ;  /* 0x0000000000007b1d */ /* 0x000fec0000010000 */
[----:B------:R0:W-:Y:S04]  /*0e90*/  LDS R8, [R10+0x4] ;  /* 0x000004000a087984 */ /* 0x0001e80000000800 */
[----:B------:R1:W2:Y:S04]  /*0ea0*/  LDS R9, [R11+0x80] ;  /* 0x000080000b097984 */ /* 0x0002a80000000800 */
[----:B------:R-:W3:Y:S01]  /*0eb0*/  LDS R7, [R0] ;  /* 0x0000000000077984 */ /* 0x000ee20000000800 */
[----:B0-----:R-:W-:Y:S01]  /*0ec0*/  VIADD R10, R10, 0x10 ;  /* 0x000000100a0a7836 */ /* 0x001fe20000000000 */
[----:B-1----:R-:W-:-:S02]  /*0ed0*/  IADD3 R11, PT, PT, R11, 0x200, RZ ;  /* 0x000002000b0b7810 */ /* 0x002fc40007ffe0ff */
[----:B--2---:R-:W-:-:S04]  /*0ee0*/  IADD3 R8, PT, PT, R8, R9, RZ ;  /* 0x0000000908087210 */ /* 0x004fc80007ffe0ff */
[----:B---3--:R-:W-:-:S13]  /*0ef0*/  ISETP.GE.AND P0, PT, R8, R7, PT ;  /* 0x000000070800720c */ /* 0x008fda0003f06270 */
[----:B------:R1:W-:Y:S01]  /*0f00*/  @!P0 STS [R0], R8 ;  /* 0x0000000800008388 */ /* 0x0003e20000000800 */
[----:B------:R-:W-:Y:S01]  /*0f10*/  @!P0 IMAD.MOV.U32 R7, RZ, RZ, R8 ;  /* 0x000000ffff078224 */ /* 0x000fe200078e0008 */
[----:B------:R-:W-:Y:S06]  /*0f20*/  BRA.U UP0, `(.L_x_15) ;  /* 0xfffffffd00787547 */ /* 0x000fec000b83ffff */
.L_x_14:
[----:B------:R-:W-:-:S09]  /*0f30*/  UISETP.NE.AND UP0, UPT, UR8, URZ, UPT ;  /* 0x000000ff0800728c */ /* 0x000fd2000bf05270 */
[----:B------:R-:W-:Y:S05]  /*0f40*/  BRA.U !UP0, `(.L_x_10) ;  /* 0x0000000108787547 */ /* 0x000fea000b800000 */
[----:B------:R-:W-:Y:S01]  /*0f50*/  BAR.SYNC.DEFER_BLOCKING 0x0 ;  /* 0x0000000000007b1d */ /* 0x000fe20000010000 */
[C---:B------:R-:W-:Y:S01]  /*0f60*/  IMAD R5, R6.reuse, 0x80, R5 ;  /* 0x0000008006057824 */ /* 0x040fe200078e0205 */
[----:B------:R-:W-:Y:S01]  /*0f70*/  LEA R4, R6, R4, 0x2 ;  /* 0x0000000406047211 */ /* 0x000fe200078e10ff */
[----:B------:R-:W-:-:S03]  /*0f80*/  UIADD3 UR6, UPT, UPT, -UR8, 0x1, URZ ;  /* 0x0000000108067890 */ /* 0x000fc6000fffe1ff */
[----:B-1----:R-:W-:Y:S01]  /*0f90*/  IADD3 R8, PT, PT, R4, UR5, RZ ;  /* 0x0000000504087c10 */ /* 0x002fe2000fffe0ff */
[----:B------:R-:W-:Y:S01]  /*0fa0*/  UISETP.NE.AND UP0, UPT, UR6, URZ, UPT ;  /* 0x000000ff0600728c */ /* 0x000fe2000bf05270 */
[----:B------:R-:W-:Y:S04]  /*0fb0*/  LDS R9, [R5+UR4] ;  /* 0x0000000405097984 */ /* 0x000fe80008000800 */
[----:B------:R-:W1:Y:S04]  /*0fc0*/  LDS R6, [R4+UR5] ;  /* 0x0000000504067984 */ /* 0x000e680008000800 */
[----:B------:R-:W2:Y:S01]  /*0fd0*/  LDS R7, [R0] ;  /* 0x0000000000077984 */ /* 0x000ea20000000800 */
[----:B-1----:R-:W-:-:S02]  /*0fe0*/  IMAD.IADD R9, R6, 0x1, R9 ;  /* 0x0000000106097824 */ /* 0x002fc400078e0209 */
[----:B------:R-:W-:-:S03]  /*0ff0*/  VIADD R6, R5, UR4 ;  /* 0x0000000405067c36 */ /* 0x000fc60008000000 */
[----:B--2---:R-:W-:-:S13]  /*1000*/  ISETP.GE.AND P0, PT, R9, R7, PT ;  /* 0x000000070900720c */ /* 0x004fda0003f06270 */
[----:B------:R3:W-:Y:S01]  /*1010*/  @!P0 STS [R0], R9 ;  /* 0x0000000900008388 */ /* 0x0007e20000000800 */
[----:B------:R-:W-:Y:S01]  /*1020*/  @!P0 MOV R7, R9 ;  /* 0x0000000900078202 */ /* 0x000fe20000000f00 */
[----:B------:R-:W-:Y:S06]  /*1030*/  BRA.U !UP0, `(.L_x_10) ;  /* 0x00000001083c7547 */ /* 0x000fec000b800000 */
[----:B------:R-:W-:Y:S01]  /*1040*/  VIADD R6, R6, 0x80 ;  /* 0x0000008006067836 */ /* 0x000fe20000000000 */
[----:B------:R-:W-:-:S07]  /*1050*/  IADD3 R8, PT, PT, R8, 0x4, RZ ;  /* 0x0000000408087810 */ /* 0x000fce0007ffe0ff */
.L_x_16:
[----:B------:R-:W-:Y:S01]  /*1060*/  BAR.SYNC.DEFER_BLOCKING 0x0 ;  /* 0x0000000000007b1d */ /* 0x000fe20000010000 */
[----:B------:R-:W-:-:S04]  /*1070*/  UIADD3 UR6, UPT, UPT, UR6, 0x1, URZ ;  /* 0x0000000106067890 */ /* 0x000fc8000fffe0ff */
[----:B------:R-:W-:Y:S01]  /*1080*/  UISETP.NE.AND UP0, UPT, UR6, URZ, UPT ;  /* 0x000000ff0600728c */ /* 0x000fe2000bf05270 */
[----:B----4-:R1:W-:Y:S04]  /*1090*/  LDS R4, [R8] ;  /* 0x0000000008047984 */ /* 0x0103e80000000800 */
[----:B------:R2:W4:Y:S04]  /*10a0*/  LDS R5, [R6] ;  /* 0x0000000006057984 */ /* 0x0005280000000800 */
[----:B------:R-:W5:Y:S01]  /*10b0*/  LDS R7, [R0] ;  /* 0x0000000000077984 */ /* 0x000f620000000800 */
[----:B-1----:R-:W-:Y:S01]  /*10c0*/  VIADD R8, R8, 0x4 ;  /* 0x0000000408087836 */ /* 0x002fe20000000000 */
[----:B--2---:R-:W-:Y:S01]  /*10d0*/  IADD3 R6, PT, PT, R6, 0x80, RZ ;  /* 0x0000008006067810 */ /* 0x004fe20007ffe0ff */
[----:B----4-:R-:W-:-:S05]  /*10e0*/  IMAD.IADD R4, R4, 0x1, R5 ;  /* 0x0000000104047824 */ /* 0x010fca00078e0205 */
[----:B-----5:R-:W-:-:S13]  /*10f0*/  ISETP.GE.AND P0, PT, R4, R7, PT ;  /* 0x000000070400720c */ /* 0x020fda0003f06270 */
[----:B------:R4:W-:Y:S01]  /*1100*/  @!P0 STS [R0], R4 ;  /* 0x0000000400008388 */ /* 0x0009e20000000800 */
[----:B------:R-:W-:Y:S01]  /*1110*/  @!P0 MOV R7, R4 ;  /* 0x0000000400078202 */ /* 0x000fe20000000f00 */
[----:B------:R-:W-:Y:S06]  /*1120*/  BRA.U UP0, `(.L_x_16) ;  /* 0xfffffffd00cc7547 */ /* 0x000fec000b83ffff */
.L_x_10:
[----:B------:R-:W-:Y:S01]  /*1130*/  STG.E desc[UR10][R2.64], R7 ;  /* 0x0000000702007986 */ /* 0x000fe2000c10190a */
[----:B------:R-:W-:Y:S05]  /*1140*/  EXIT ;  /* 0x000000000000794d */ /* 0x000fea0003800000 */
.L_x_17:
        /* <DEDUP_REMOVED lines=11> */
.L_x_24:


//--------------------- .text._Z9phase_onePiiiii  --------------------------
	.section	.text._Z9phase_onePiiiii,"ax",@progbits
	.align	128
        .global         _Z9phase_onePiiiii
        .type           _Z9phase_onePiiiii,@function
        .size           _Z9phase_onePiiiii,(.L_x_25 - _Z9phase_onePiiiii)
        .other          _Z9phase_onePiiiii,@"STO_CUDA_ENTRY STV_DEFAULT"
_Z9phase_onePiiiii:
.text._Z9phase_onePiiiii:
[----:B------:R-:W-:Y:S01]  /*0000*/  LDC R1, c[0x0][0x37c] ;  /* 0x0000df00ff017b82 */ /* 0x000fe20000000800 */
[----:B------:R-:W0:Y:S01]  /*0010*/  S2R R6, SR_TID.Y ;  /* 0x0000000000067919 */ /* 0x000e220000002200 */
[----:B------:R-:W0:Y:S06]  /*0020*/  LDCU.64 UR4, c[0x0][0x390] ;  /* 0x00007200ff0477ac */ /* 0x000e2c0008000a00 */
[----:B------:R-:W1:Y:S01]  /*0030*/  LDC.64 R2, c[0x0][0x380] ;  /* 0x0000e000ff027b82 */ /* 0x000e620000000a00 */
[----:B------:R-:W2:Y:S01]  /*0040*/  S2R R9, SR_TID.X ;  /* 0x0000000000097919 */ /* 0x000ea20000002100 */
[----:B------:R-:W3:Y:S01]  /*0050*/  LDCU UR6, c[0x0][0x38c] ;  /* 0x00007180ff0677ac */ /* 0x000ee20008000800 */
[----:B------:R-:W4:Y:S01]  /*0060*/  LDCU.64 UR8, c[0x0][0x358] ;  /* 0x00006b00ff0877ac */ /* 0x000f220008000a00 */
[----:B0-----:R-:W-:-:S02]  /*0070*/  VIADD R0, R6, UR5 ;  /* 0x0000000506007c36 */ /* 0x001fc40008000000 */
[----:B--2---:R-:W-:-:S05]  /*0080*/  VIADD R5, R9, UR5 ;  /* 0x0000000509057c36 */ /* 0x004fca0008000000 */
[C---:B------:R-:W-:Y:S01]  /*0090*/  VIMNMX R4, PT, PT, R0.reuse, R5, !PT ;  /* 0x0000000500047248 */ /* 0x040fe20007fe0100 */
[----:B---3--:R-:W-:-:S03]  /*00a0*/  IMAD R5, R0, UR6, R5 ;  /* 0x0000000600057c24 */ /* 0x008fc6000f8e0205 */
[----:B------:R-:W-:Y:S01]  /*00b0*/  ISETP.GE.AND P0, PT, R4, UR4, PT ;  /* 0x0000000404007c0c */ /* 0x000fe2000bf06270 */
[----:B-1----:R-:W-:-:S04]  /*00c0*/  IMAD.WIDE R2, R5, 0x4, R2 ;  /* 0x0000000405027825 */ /* 0x002fc800078e0202 */
[----:B------:R-:W-:-:S08]  /*00d0*/  HFMA2 R5, -RZ, RZ, 0.9501953125, -12 ;  /* 0x3b9aca00ff057431 */ /* 0x000fd000000001ff */
[----:B----4-:R-:W2:Y:S01]  /*00e0*/  @!P0 LDG.E R5, desc[UR8][R2.64] ;  /* 0x0000000802058981 */ /* 0x010ea2000c1e1900 */
[----:B------:R-:W-:Y:S01]  /*00f0*/  MOV R4, 0x400 ;  /* 0x0000040000047802 */ /* 0x000fe20000000f00 */
[----:B------:R-:W-:Y:S01]  /*0100*/  IMAD.SHL.U32 R9, R9, 0x4, RZ ;  /* 0x0000000409097824 */ /* 0x000fe200078e00ff */
[----:B------:R-:W0:Y:S02]  /*0110*/  S2R R7, SR_CgaCtaId ;  /* 0x0000000000077919 */ /* 0x000e240000008800 */
[----:B0-----:R-:W-:Y:S01]  /*0120*/  LEA R4, R7, R4, 0x18 ;  /* 0x0000000407047211 */ /* 0x001fe200078ec0ff */
[----:B------:R-:W-:-:S05]  /*0130*/  IMAD.SHL.U32 R7, R6, 0x80, RZ ;  /* 0x0000008006077824 */ /* 0x000fca00078e00ff */
[----:B------:R-:W-:-:S05]  /*0140*/  IADD3 R6, PT, PT, R7, R4, RZ ;  /* 0x0000000407067210 */ /* 0x000fca0007ffe0ff */
[----:B------:R-:W-:-:S05]  /*0150*/  IMAD.IADD R0, R6, 0x1, R9 ;  /* 0x0000000106007824 */ /* 0x000fca00078e0209 */
[----:B--2---:R0:W-:Y:S01]  /*0160*/  STS [R0], R5 ;  /* 0x0000000500007388 */ /* 0x0041e20000000800 */
[----:B------:R-:W-:Y:S05]  /*0170*/  @P0 EXIT ;  /* 0x000000000000094d */ /* 0x000fea0003800000 */
[----:B------:R-:W-:-:S04]  /*0180*/  UIADD3 UR4, UPT, UPT, -UR5, UR4, URZ ;  /* 0x0000000405047290 */ /* 0x000fc8000fffe1ff */
[----:B------:R-:W-:-:S09]  /*0190*/  UISETP.NE.AND UP0, UPT, UR4, URZ, UPT ;  /* 0x000000ff0400728c */ /* 0x000fd2000bf05270 */
[----:B------:R-:W-:Y:S05]  /*01a0*/  BRA.U !UP0, `(.L_x_18) ;  /* 0x0000000508147547 */ /* 0x000fea000b800000 */
[----:B------:R-:W1:Y:S01]  /*01b0*/  LDCU UR5, c[0x0][0x360] ;  /* 0x00006c00ff0577ac */ /* 0x000e620008000800 */
[----:B------:R-:W-:Y:S01]  /*01c0*/  IMAD.MOV.U32 R8, RZ, RZ, RZ ;  /* 0x000000ffff087224 */ /* 0x000fe200078e00ff */
[----:B-1----:R-:W-:-:S04]  /*01d0*/  UISETP.LT.U32.AND UP0, UPT, UR4, UR5, UPT ;  /* 0x000000050400728c */ /* 0x002fc8000bf01070 */
[----:B------:R-:W-:-:S04]  /*01e0*/  USEL UR4, UR4, UR5, UP0 ;  /* 0x0000000504047287 */ /* 0x000fc80008000000 */
[----:B------:R-:W-:Y:S02]  /*01f0*/  UISETP.GE.U32.AND UP1, UPT, UR4, 0x4, UPT ;  /* 0x000000040400788c */ /* 0x000fe4000bf26070 */
[----:B------:R-:W-:-:S04]  /*0200*/  UISETP.LT.U32.AND UP0, UPT, UR4, 0x1, UPT ;  /* 0x000000010400788c */ /* 0x000fc8000bf01070 */
[----:B------:R-:W-:-:S04]  /*0210*/  USEL UR5, UR4, 0x1, !UP0 ;  /* 0x0000000104057887 */ /* 0x000fc8000c000000 */
[----:B------:R-:W-:-:S04]  /*0220*/  ULOP3.LUT UR6, UR5, 0x3, URZ, 0xc0, !UPT ;  /* 0x0000000305067892 */ /* 0x000fc8000f8ec0ff */
[----:B------:R-:W-:Y:S01]  /*0230*/  UISETP.NE.AND UP0, UPT, UR6, URZ, UPT ;  /* 0x000000ff0600728c */ /* 0x000fe2000bf05270 */
[----:B------:R-:W-:Y:S10]  /*0240*/  BRA.U !UP1, `(.L_x_19) ;  /* 0x0000000109a07547 */ /* 0x000ff4000b800000 */
[----:B------:R-:W-:Y:S01]  /*0250*/  ULOP3.LUT UR4, UR5, 0xfffffffc, URZ, 0xc0, !UPT ;  /* 0xfffffffc05047892 */ /* 0x000fe2000f8ec0ff */
[----:B------:R-:W-:Y:S01]  /*0260*/  IADD3 R6, PT, PT, R6, 0x8, RZ ;  /* 0x0000000806067810 */ /* 0x000fe20007ffe0ff */
[----:B------:R-:W-:Y:S01]  /*0270*/  ULOP3.LUT UR5, UR5, 0x7fc, URZ, 0xc0, !UPT ;  /* 0x000007fc05057892 */ /* 0x000fe2000f8ec0ff */
[----:B------:R-:W-:Y:S01]  /*0280*/  IADD3 R10, PT, PT, R9, 0x100, R4 ;  /* 0x00000100090a7810 */ /* 0x000fe20007ffe004 */
[----:B------:R-:W-:-:S04]  /*0290*/  UIADD3 UR4, UPT, UPT, -UR4, URZ, URZ ;  /* 0x000000ff04047290 */ /* 0x000fc8000fffe1ff */
[----:B------:R-:W-:-:S08]  /*02a0*/  IMAD.U32 R8, RZ, RZ, UR5 ;  /* 0x00000005ff087e24 */ /* 0x000fd0000f8e00ff */
.L_x_20:
[----:B------:R-:W-:Y:S01]  /*02b0*/  BAR.SYNC.DEFER_BLOCKING 0x0 ;  /* 0x0000000000007b1d */ /* 0x000fe20000010000 */
[----:B------:R-:W-:-:S04]  /*02c0*/  UIADD3 UR4, UPT, UPT, UR4, 0x4, URZ ;  /* 0x0000000404047890 */ /* 0x000fc8000fffe0ff */
[----:B------:R-:W-:Y:S01]  /*02d0*/  UISETP.NE.AND UP1, UPT, UR4, URZ, UPT ;  /* 0x000000ff0400728c */ /* 0x000fe2000bf25270 */
[----:B0-----:R-:W-:Y:S04]  /*02e0*/  LDS R5, [R6+-0x8] ;  /* 0xfffff80006057984 */ /* 0x001fe80000000800 */
[----:B------:R-:W0:Y:S04]  /*02f0*/  LDS R12, [R10+-0x100] ;  /* 0xffff00000a0c7984 */ /* 0x000e280000000800 */
[----:B-1----:R-:W1:Y:S01]  /*0300*/  LDS R11, [R0] ;  /* 0x00000000000b7984 */ /* 0x002e620000000800 */
[----:B0-----:R-:W-:-:S05]  /*0310*/  IMAD.IADD R13, R5, 0x1, R12 ;  /* 0x00000001050d7824 */ /* 0x001fca00078e020c */
[----:B-1----:R-:W-:-:S13]  /*0320*/  ISETP.GE.AND P0, PT, R13, R11, PT ;  /* 0x0000000b0d00720c */ /* 0x002fda0003f06270 */
[----:B------:R-:W-:Y:S01]  /*0330*/  @!P0 STS [R0], R13 ;  /* 0x0000000d00008388 */ /* 0x000fe20000000800 */
[----:B------:R-:W-:Y:S06]  /*0340*/  BAR.SYNC.DEFER_BLOCKING 0x0 ;  /* 0x0000000000007b1d */ /* 0x000fec0000010000 */
[----:B------:R-:W-:Y:S04]  /*0350*/  LDS R5, [R6+-0x4] ;  /* 0xfffffc0006057984 */ /* 0x000fe80000000800 */
[----:B------:R-:W0:Y:S04]  /*0360*/  LDS R12, [R10+-0x80] ;  /* 0xffff80000a0c7984 */ /* 0x000e280000000800 */
[----:B------:R-:W1:Y:S01]  /*0370*/  LDS R11, [R0] ;  /* 0x00000000000b7984 */ /* 0x000e620000000800 */
[----:B0-----:R-:W-:-:S04]  /*0380*/  IADD3 R14, PT, PT, R5, R12, RZ ;  /* 0x0000000c050e7210 */ /* 0x001fc80007ffe0ff */
        /* <DEDUP_REMOVED lines=14> */
[----:B-1----:R-:W-:Y:S01]  /*0470*/  IADD3 R10, PT, PT, R10, 0x200, RZ ;  /* 0x000002000a0a7810 */ /* 0x002fe20007ffe0ff */
[----:B--2---:R-:W-:-:S05]  /*0480*/  IMAD.IADD R11, R11, 0x1, R12 ;  /* 0x000000010b0b7824 */ /* 0x004fca00078e020c */
[----:B---3--:R-:W-:-:S13]  /*0490*/  ISETP.GE.AND P0, PT, R11, R5, PT ;  /* 0x000000050b00720c */ /* 0x008fda0003f06270 */
[----:B------:R1:W-:Y:S01]  /*04a0*/  @!P0 STS [R0], R11 ;  /* 0x0000000b00008388 */ /* 0x0003e20000000800 */
[----:B------:R-:W-:Y:S01]  /*04b0*/  @!P0 MOV R5, R11 ;  /* 0x0000000b00058202 */ /* 0x000fe20000000f00 */
[----:B------:R-:W-:Y:S06]  /*04c0*/  BRA.U UP1, `(.L_x_20) ;  /* 0xfffffffd01787547 */ /* 0x000fec000b83ffff */
.L_x_19:
[----:B------:R-:W-:Y:S05]  /*04d0*/  BRA.U !UP0, `(.L_x_18) ;  /* 0x0000000108487547 */ /* 0x000fea000b800000 */
[C---:B------:R-:W-:Y:S01]  /*04e0*/  IMAD R9, R8.reuse, 0x80, R9 ;  /* 0x0000008008097824 */ /* 0x040fe200078e0209 */
[----:B------:R-:W-:Y:S01]  /*04f0*/  LEA R7, R8, R7, 0x2 ;  /* 0x0000000708077211 */ /* 0x000fe200078e10ff */
[----:B------:R-:W-:Y:S02]  /*0500*/  UIADD3 UR6, UPT, UPT, -UR6, URZ, URZ ;  /* 0x000000ff06067290 */ /* 0x000fe4000fffe1ff */
[C---:B------:R-:W-:Y:S01]  /*0510*/  IMAD.IADD R9, R4.reuse, 0x1, R9 ;  /* 0x0000000104097824 */ /* 0x040fe200078e0209 */
[----:B------:R-:W-:-:S09]  /*0520*/  IADD3 R4, PT, PT, R4, R7, RZ ;  /* 0x0000000704047210 */ /* 0x000fd20007ffe0ff */
.L_x_21:
[----:B------:R-:W-:Y:S01]  /*0530*/  BAR.SYNC.DEFER_BLOCKING 0x0 ;  /* 0x0000000000007b1d */ /* 0x000fe20000010000 */
[----:B------:R-:W-:-:S04]  /*0540*/  UIADD3 UR6, UPT, UPT, UR6, 0x1, URZ ;  /* 0x0000000106067890 */ /* 0x000fc8000fffe0ff */
[----:B------:R-:W-:Y:S01]  /*0550*/  UISETP.NE.AND UP0, UPT, UR6, URZ, UPT ;  /* 0x000000ff0600728c */ /* 0x000fe2000bf05270 */
[----:B--2---:R2:W-:Y:S04]  /*0560*/  LDS R6, [R4] ;  /* 0x0000000004067984 */ /* 0x0045e80000000800 */
[----:B------:R3:W4:Y:S04]  /*0570*/  LDS R7, [R9] ;  /* 0x0000000009077984 */ /* 0x0007280000000800 */
[----:B0-----:R-:W0:Y:S01]  /*0580*/  LDS R5, [R0] ;  /* 0x0000000000057984 */ /* 0x001e220000000800 */
[----:B--2---:R-:W-:Y:S01]  /*0590*/  VIADD R4, R4, 0x4 ;  /* 0x0000000404047836 */ /* 0x004fe20000000000 */
[----:B---3--:R-:W-:Y:S01]  /*05a0*/  IADD3 R9, PT, PT, R9, 0x80, RZ ;  /* 0x0000008009097810 */ /* 0x008fe20007ffe0ff */
[----:B----4-:R-:W-:-:S05]  /*05b0*/  IMAD.IADD R6, R6, 0x1, R7 ;  /* 0x0000000106067824 */ /* 0x010fca00078e0207 */
[----:B0-----:R-:W-:-:S13]  /*05c0*/  ISETP.GE.AND P0, PT, R6, R5, PT ;  /* 0x000000050600720c */ /* 0x001fda0003f06270 */
[----:B------:R2:W-:Y:S01]  /*05d0*/  @!P0 STS [R0], R6 ;  /* 0x0000000600008388 */ /* 0x0005e20000000800 */
[----:B------:R-:W-:Y:S01]  /*05e0*/  @!P0 MOV R5, R6 ;  /* 0x0000000600058202 */ /* 0x000fe20000000f00 */
[----:B------:R-:W-:Y:S06]  /*05f0*/  BRA.U UP0, `(.L_x_21) ;  /* 0xfffffffd00cc7547 */ /* 0x000fec000b83ffff */
.L_x_18:
[----:B------:R-:W-:Y:S01]  /*0600*/  STG.E desc[UR8][R2.64], R5 ;  /* 0x0000000502007986 */ /* 0x000fe2000c101908 */
[----:B------:R-:W-:Y:S05]  /*0610*/  EXIT ;  /* 0x000000000000794d */ /* 0x000fea0003800000 */
.L_x_22:
        /* <DEDUP_REMOVED lines=14> */
.L_x_25:


//--------------------- .nv.shared._Z11phase_threePiiiii --------------------------
	.section	.nv.shared._Z11phase_threePiiiii,"aw",@nobits
	.sectionflags	@""
	.align	4
.nv.shared._Z11phase_threePiiiii:
	.zero		9216


//--------------------- .nv.shared.reserved.0     --------------------------
	.section	.nv.shared.reserved.0,"aw",@nobits
	.weak		__nv_reservedSMEM_offset_0_alias
	.size		__nv_reservedSMEM_offset_0_alias, 0, 64
	.other		__nv_reservedSMEM_offset_0_alias,@"STO_CUDA_RESERVED_SHARED STV_DEFAULT"
__nv_reservedSMEM_offset_0_alias:
	.zero		0
	.zero		64


//--------------------- .nv.shared._Z9phase_twoPiiiii --------------------------
	.section	.nv.shared._Z9phase_twoPiiiii,"aw",@nobits
	.sectionflags	@""
	.align	4
.nv.shared._Z9phase_twoPiiiii:
	.zero		9216


//--------------------- .nv.shared._Z9phase_onePiiiii --------------------------
	.section	.nv.shared._Z9phase_onePiiiii,"aw",@nobits
	.sectionflags	@""
	.align	4
.nv.shared._Z9phase_onePiiiii:
	.zero		5120


//--------------------- .nv.constant0._Z11phase_threePiiiii --------------------------
	.section	.nv.constant0._Z11phase_threePiiiii,"a",@progbits
	.sectionflags	@""
	.align	4
.nv.constant0._Z11phase_threePiiiii:
	.zero		920


//--------------------- .nv.constant0._Z9phase_twoPiiiii --------------------------
	.section	.nv.constant0._Z9phase_twoPiiiii,"a",@progbits
	.sectionflags	@""
	.align	4
.nv.constant0._Z9phase_twoPiiiii:
	.zero		920


//--------------------- .nv.constant0._Z9phase_onePiiiii --------------------------
	.section	.nv.constant0._Z9phase_onePiiiii,"a",@progbits
	.sectionflags	@""
	.align	4
.nv.constant0._Z9phase_onePiiiii:
	.zero		920


//--------------------- SYMBOLS --------------------------

	.type		.nv.reservedSmem.offset0,@object
	.size		.nv.reservedSmem.offset0,0x4
	.type		.nv.reservedSmem.cap,@object
	.size		.nv.reservedSmem.cap,0x4
